//
// Generated by NVIDIA NVVM Compiler
//
// Compiler Build ID: CL-36424714
// Cuda compilation tools, release 13.0, V13.0.88
// Based on NVVM 20.0.0
//

.version 9.0
.target sm_100
.address_size 64

	// .globl	_Z24rational_function_kernelPfS_S_S_iiiii

.visible .entry _Z24rational_function_kernelPfS_S_S_iiiii(
	.param .u64 .ptr .align 1 _Z24rational_function_kernelPfS_S_S_iiiii_param_0,
	.param .u64 .ptr .align 1 _Z24rational_function_kernelPfS_S_S_iiiii_param_1,
	.param .u64 .ptr .align 1 _Z24rational_function_kernelPfS_S_S_iiiii_param_2,
	.param .u64 .ptr .align 1 _Z24rational_function_kernelPfS_S_S_iiiii_param_3,
	.param .u32 _Z24rational_function_kernelPfS_S_S_iiiii_param_4,
	.param .u32 _Z24rational_function_kernelPfS_S_S_iiiii_param_5,
	.param .u32 _Z24rational_function_kernelPfS_S_S_iiiii_param_6,
	.param .u32 _Z24rational_function_kernelPfS_S_S_iiiii_param_7,
	.param .u32 _Z24rational_function_kernelPfS_S_S_iiiii_param_8
)
{
	.reg .pred 	%p<21>;
	.reg .b32 	%r<118>;
	.reg .b32 	%f<164>;
	.reg .b64 	%rd<133>;

	ld.param.u64 	%rd3, [_Z24rational_function_kernelPfS_S_S_iiiii_param_0];
	ld.param.u64 	%rd5, [_Z24rational_function_kernelPfS_S_S_iiiii_param_1];
	ld.param.u64 	%rd6, [_Z24rational_function_kernelPfS_S_S_iiiii_param_2];
	ld.param.u64 	%rd4, [_Z24rational_function_kernelPfS_S_S_iiiii_param_3];
	ld.param.u32 	%r44, [_Z24rational_function_kernelPfS_S_S_iiiii_param_4];
	ld.param.u32 	%r45, [_Z24rational_function_kernelPfS_S_S_iiiii_param_5];
	ld.param.u32 	%r46, [_Z24rational_function_kernelPfS_S_S_iiiii_param_6];
	ld.param.u32 	%r42, [_Z24rational_function_kernelPfS_S_S_iiiii_param_7];
	ld.param.u32 	%r43, [_Z24rational_function_kernelPfS_S_S_iiiii_param_8];
	cvta.to.global.u64 	%rd1, %rd6;
	cvta.to.global.u64 	%rd2, %rd5;
	mov.u32 	%r47, %ctaid.x;
	mov.u32 	%r48, %ntid.x;
	mov.u32 	%r49, %tid.x;
	mad.lo.s32 	%r1, %r47, %r48, %r49;
	mul.lo.s32 	%r50, %r45, %r44;
	mul.lo.s32 	%r51, %r50, %r46;
	setp.ge.s32 	%p1, %r1, %r51;
	@%p1 bra 	$L__BB0_30;
	cvta.to.global.u64 	%rd7, %rd3;
	mul.wide.s32 	%rd8, %r1, 4;
	add.s64 	%rd9, %rd7, %rd8;
	ld.global.f32 	%f1, [%rd9];
	mul.wide.s32 	%rd10, %r42, 4;
	add.s64 	%rd11, %rd2, %rd10;
	ld.global.f32 	%f154, [%rd11];
	setp.lt.s32 	%p2, %r42, 1;
	@%p2 bra 	$L__BB0_15;
	and.b32  	%r2, %r42, 15;
	setp.lt.u32 	%p3, %r42, 16;
	mov.u32 	%r107, %r42;
	@%p3 bra 	$L__BB0_6;
	add.s32 	%r105, %r42, -8;
	and.b32  	%r52, %r42, 2147483632;
	neg.s32 	%r104, %r52;
$L__BB0_4:
	.pragma "nounroll";
	add.s32 	%r53, %r105, 7;
	mul.wide.u32 	%rd12, %r53, 4;
	add.s64 	%rd13, %rd2, %rd12;
	ld.global.f32 	%f31, [%rd13];
	fma.rn.f32 	%f32, %f1, %f154, %f31;
	add.s32 	%r54, %r105, 6;
	mul.wide.u32 	%rd14, %r54, 4;
	add.s64 	%rd15, %rd2, %rd14;
	ld.global.f32 	%f33, [%rd15];
	fma.rn.f32 	%f34, %f1, %f32, %f33;
	add.s32 	%r55, %r105, 5;
	mul.wide.u32 	%rd16, %r55, 4;
	add.s64 	%rd17, %rd2, %rd16;
	ld.global.f32 	%f35, [%rd17];
	fma.rn.f32 	%f36, %f1, %f34, %f35;
	add.s32 	%r56, %r105, 4;
	mul.wide.u32 	%rd18, %r56, 4;
	add.s64 	%rd19, %rd2, %rd18;
	ld.global.f32 	%f37, [%rd19];
	fma.rn.f32 	%f38, %f1, %f36, %f37;
	add.s32 	%r57, %r105, 3;
	mul.wide.u32 	%rd20, %r57, 4;
	add.s64 	%rd21, %rd2, %rd20;
	ld.global.f32 	%f39, [%rd21];
	fma.rn.f32 	%f40, %f1, %f38, %f39;
	add.s32 	%r58, %r105, 2;
	mul.wide.u32 	%rd22, %r58, 4;
	add.s64 	%rd23, %rd2, %rd22;
	ld.global.f32 	%f41, [%rd23];
	fma.rn.f32 	%f42, %f1, %f40, %f41;
	add.s32 	%r59, %r105, 1;
	mul.wide.u32 	%rd24, %r59, 4;
	add.s64 	%rd25, %rd2, %rd24;
	ld.global.f32 	%f43, [%rd25];
	fma.rn.f32 	%f44, %f1, %f42, %f43;
	add.s32 	%r60, %r105, -8;
	mul.wide.u32 	%rd26, %r105, 4;
	add.s64 	%rd27, %rd2, %rd26;
	ld.global.f32 	%f45, [%rd27];
	fma.rn.f32 	%f46, %f1, %f44, %f45;
	add.s32 	%r61, %r105, -1;
	mul.wide.u32 	%rd28, %r61, 4;
	add.s64 	%rd29, %rd2, %rd28;
	ld.global.f32 	%f47, [%rd29];
	fma.rn.f32 	%f48, %f1, %f46, %f47;
	add.s32 	%r62, %r105, -2;
	mul.wide.u32 	%rd30, %r62, 4;
	add.s64 	%rd31, %rd2, %rd30;
	ld.global.f32 	%f49, [%rd31];
	fma.rn.f32 	%f50, %f1, %f48, %f49;
	add.s32 	%r63, %r105, -3;
	mul.wide.u32 	%rd32, %r63, 4;
	add.s64 	%rd33, %rd2, %rd32;
	ld.global.f32 	%f51, [%rd33];
	fma.rn.f32 	%f52, %f1, %f50, %f51;
	add.s32 	%r64, %r105, -4;
	mul.wide.u32 	%rd34, %r64, 4;
	add.s64 	%rd35, %rd2, %rd34;
	ld.global.f32 	%f53, [%rd35];
	fma.rn.f32 	%f54, %f1, %f52, %f53;
	add.s32 	%r65, %r105, -5;
	mul.wide.u32 	%rd36, %r65, 4;
	add.s64 	%rd37, %rd2, %rd36;
	ld.global.f32 	%f55, [%rd37];
	fma.rn.f32 	%f56, %f1, %f54, %f55;
	add.s32 	%r66, %r105, -6;
	mul.wide.u32 	%rd38, %r66, 4;
	add.s64 	%rd39, %rd2, %rd38;
	ld.global.f32 	%f57, [%rd39];
	fma.rn.f32 	%f58, %f1, %f56, %f57;
	add.s32 	%r67, %r105, -7;
	mul.wide.u32 	%rd40, %r67, 4;
	add.s64 	%rd41, %rd2, %rd40;
	ld.global.f32 	%f59, [%rd41];
	fma.rn.f32 	%f60, %f1, %f58, %f59;
	mul.wide.u32 	%rd42, %r60, 4;
	add.s64 	%rd43, %rd2, %rd42;
	ld.global.f32 	%f61, [%rd43];
	fma.rn.f32 	%f154, %f1, %f60, %f61;
	add.s32 	%r105, %r105, -16;
	add.s32 	%r104, %r104, 16;
	setp.ne.s32 	%p4, %r104, 0;
	@%p4 bra 	$L__BB0_4;
	add.s32 	%r107, %r105, 8;
$L__BB0_6:
	setp.eq.s32 	%p5, %r2, 0;
	@%p5 bra 	$L__BB0_15;
	and.b32  	%r11, %r42, 7;
	setp.lt.u32 	%p6, %r2, 8;
	@%p6 bra 	$L__BB0_9;
	add.s32 	%r68, %r107, -1;
	mul.wide.u32 	%rd44, %r68, 4;
	add.s64 	%rd45, %rd2, %rd44;
	ld.global.f32 	%f63, [%rd45];
	fma.rn.f32 	%f64, %f1, %f154, %f63;
	add.s32 	%r69, %r107, -2;
	mul.wide.u32 	%rd46, %r69, 4;
	add.s64 	%rd47, %rd2, %rd46;
	ld.global.f32 	%f65, [%rd47];
	fma.rn.f32 	%f66, %f1, %f64, %f65;
	add.s32 	%r70, %r107, -3;
	mul.wide.u32 	%rd48, %r70, 4;
	add.s64 	%rd49, %rd2, %rd48;
	ld.global.f32 	%f67, [%rd49];
	fma.rn.f32 	%f68, %f1, %f66, %f67;
	add.s32 	%r71, %r107, -4;
	mul.wide.u32 	%rd50, %r71, 4;
	add.s64 	%rd51, %rd2, %rd50;
	ld.global.f32 	%f69, [%rd51];
	fma.rn.f32 	%f70, %f1, %f68, %f69;
	add.s32 	%r72, %r107, -5;
	mul.wide.u32 	%rd52, %r72, 4;
	add.s64 	%rd53, %rd2, %rd52;
	ld.global.f32 	%f71, [%rd53];
	fma.rn.f32 	%f72, %f1, %f70, %f71;
	add.s32 	%r73, %r107, -6;
	mul.wide.u32 	%rd54, %r73, 4;
	add.s64 	%rd55, %rd2, %rd54;
	ld.global.f32 	%f73, [%rd55];
	fma.rn.f32 	%f74, %f1, %f72, %f73;
	add.s32 	%r74, %r107, -7;
	mul.wide.u32 	%rd56, %r74, 4;
	add.s64 	%rd57, %rd2, %rd56;
	ld.global.f32 	%f75, [%rd57];
	fma.rn.f32 	%f76, %f1, %f74, %f75;
	add.s32 	%r107, %r107, -8;
	mul.wide.u32 	%rd58, %r107, 4;
	add.s64 	%rd59, %rd2, %rd58;
	ld.global.f32 	%f77, [%rd59];
	fma.rn.f32 	%f154, %f1, %f76, %f77;
$L__BB0_9:
	setp.eq.s32 	%p7, %r11, 0;
	@%p7 bra 	$L__BB0_15;
	and.b32  	%r14, %r42, 3;
	setp.lt.u32 	%p8, %r11, 4;
	@%p8 bra 	$L__BB0_12;
	add.s32 	%r75, %r107, -1;
	mul.wide.u32 	%rd60, %r75, 4;
	add.s64 	%rd61, %rd2, %rd60;
	ld.global.f32 	%f79, [%rd61];
	fma.rn.f32 	%f80, %f1, %f154, %f79;
	add.s32 	%r76, %r107, -2;
	mul.wide.u32 	%rd62, %r76, 4;
	add.s64 	%rd63, %rd2, %rd62;
	ld.global.f32 	%f81, [%rd63];
	fma.rn.f32 	%f82, %f1, %f80, %f81;
	add.s32 	%r77, %r107, -3;
	mul.wide.u32 	%rd64, %r77, 4;
	add.s64 	%rd65, %rd2, %rd64;
	ld.global.f32 	%f83, [%rd65];
	fma.rn.f32 	%f84, %f1, %f82, %f83;
	add.s32 	%r107, %r107, -4;
	mul.wide.u32 	%rd66, %r107, 4;
	add.s64 	%rd67, %rd2, %rd66;
	ld.global.f32 	%f85, [%rd67];
	fma.rn.f32 	%f154, %f1, %f84, %f85;
$L__BB0_12:
	setp.eq.s32 	%p9, %r14, 0;
	@%p9 bra 	$L__BB0_15;
	neg.s32 	%r109, %r14;
$L__BB0_14:
	.pragma "nounroll";
	add.s32 	%r107, %r107, -1;
	mul.wide.u32 	%rd68, %r107, 4;
	add.s64 	%rd69, %rd2, %rd68;
	ld.global.f32 	%f86, [%rd69];
	fma.rn.f32 	%f154, %f1, %f154, %f86;
	add.s32 	%r109, %r109, 1;
	setp.ne.s32 	%p10, %r109, 0;
	@%p10 bra 	$L__BB0_14;
$L__BB0_15:
	mul.wide.s32 	%rd70, %r43, 4;
	add.s64 	%rd71, %rd1, %rd70;
	ld.global.f32 	%f163, [%rd71];
	setp.lt.s32 	%p11, %r43, 1;
	@%p11 bra 	$L__BB0_29;
	and.b32  	%r22, %r43, 15;
	setp.lt.u32 	%p12, %r43, 16;
	mov.u32 	%r114, %r43;
	@%p12 bra 	$L__BB0_20;
	add.s32 	%r112, %r43, -8;
	and.b32  	%r78, %r43, 2147483632;
	neg.s32 	%r111, %r78;
$L__BB0_18:
	.pragma "nounroll";
	add.s32 	%r79, %r112, 7;
	mul.wide.u32 	%rd72, %r79, 4;
	add.s64 	%rd73, %rd1, %rd72;
	ld.global.f32 	%f88, [%rd73];
	fma.rn.f32 	%f89, %f1, %f163, %f88;
	add.s32 	%r80, %r112, 6;
	mul.wide.u32 	%rd74, %r80, 4;
	add.s64 	%rd75, %rd1, %rd74;
	ld.global.f32 	%f90, [%rd75];
	fma.rn.f32 	%f91, %f1, %f89, %f90;
	add.s32 	%r81, %r112, 5;
	mul.wide.u32 	%rd76, %r81, 4;
	add.s64 	%rd77, %rd1, %rd76;
	ld.global.f32 	%f92, [%rd77];
	fma.rn.f32 	%f93, %f1, %f91, %f92;
	add.s32 	%r82, %r112, 4;
	mul.wide.u32 	%rd78, %r82, 4;
	add.s64 	%rd79, %rd1, %rd78;
	ld.global.f32 	%f94, [%rd79];
	fma.rn.f32 	%f95, %f1, %f93, %f94;
	add.s32 	%r83, %r112, 3;
	mul.wide.u32 	%rd80, %r83, 4;
	add.s64 	%rd81, %rd1, %rd80;
	ld.global.f32 	%f96, [%rd81];
	fma.rn.f32 	%f97, %f1, %f95, %f96;
	add.s32 	%r84, %r112, 2;
	mul.wide.u32 	%rd82, %r84, 4;
	add.s64 	%rd83, %rd1, %rd82;
	ld.global.f32 	%f98, [%rd83];
	fma.rn.f32 	%f99, %f1, %f97, %f98;
	add.s32 	%r85, %r112, 1;
	mul.wide.u32 	%rd84, %r85, 4;
	add.s64 	%rd85, %rd1, %rd84;
	ld.global.f32 	%f100, [%rd85];
	fma.rn.f32 	%f101, %f1, %f99, %f100;
	add.s32 	%r86, %r112, -8;
	mul.wide.u32 	%rd86, %r112, 4;
	add.s64 	%rd87, %rd1, %rd86;
	ld.global.f32 	%f102, [%rd87];
	fma.rn.f32 	%f103, %f1, %f101, %f102;
	add.s32 	%r87, %r112, -1;
	mul.wide.u32 	%rd88, %r87, 4;
	add.s64 	%rd89, %rd1, %rd88;
	ld.global.f32 	%f104, [%rd89];
	fma.rn.f32 	%f105, %f1, %f103, %f104;
	add.s32 	%r88, %r112, -2;
	mul.wide.u32 	%rd90, %r88, 4;
	add.s64 	%rd91, %rd1, %rd90;
	ld.global.f32 	%f106, [%rd91];
	fma.rn.f32 	%f107, %f1, %f105, %f106;
	add.s32 	%r89, %r112, -3;
	mul.wide.u32 	%rd92, %r89, 4;
	add.s64 	%rd93, %rd1, %rd92;
	ld.global.f32 	%f108, [%rd93];
	fma.rn.f32 	%f109, %f1, %f107, %f108;
	add.s32 	%r90, %r112, -4;
	mul.wide.u32 	%rd94, %r90, 4;
	add.s64 	%rd95, %rd1, %rd94;
	ld.global.f32 	%f110, [%rd95];
	fma.rn.f32 	%f111, %f1, %f109, %f110;
	add.s32 	%r91, %r112, -5;
	mul.wide.u32 	%rd96, %r91, 4;
	add.s64 	%rd97, %rd1, %rd96;
	ld.global.f32 	%f112, [%rd97];
	fma.rn.f32 	%f113, %f1, %f111, %f112;
	add.s32 	%r92, %r112, -6;
	mul.wide.u32 	%rd98, %r92, 4;
	add.s64 	%rd99, %rd1, %rd98;
	ld.global.f32 	%f114, [%rd99];
	fma.rn.f32 	%f115, %f1, %f113, %f114;
	add.s32 	%r93, %r112, -7;
	mul.wide.u32 	%rd100, %r93, 4;
	add.s64 	%rd101, %rd1, %rd100;
	ld.global.f32 	%f116, [%rd101];
	fma.rn.f32 	%f117, %f1, %f115, %f116;
	mul.wide.u32 	%rd102, %r86, 4;
	add.s64 	%rd103, %rd1, %rd102;
	ld.global.f32 	%f118, [%rd103];
	fma.rn.f32 	%f163, %f1, %f117, %f118;
	add.s32 	%r112, %r112, -16;
	add.s32 	%r111, %r111, 16;
	setp.ne.s32 	%p13, %r111, 0;
	@%p13 bra 	$L__BB0_18;
	add.s32 	%r114, %r112, 8;
$L__BB0_20:
	setp.eq.s32 	%p14, %r22, 0;
	@%p14 bra 	$L__BB0_29;
	and.b32  	%r31, %r43, 7;
	setp.lt.u32 	%p15, %r22, 8;
	@%p15 bra 	$L__BB0_23;
	add.s32 	%r94, %r114, -1;
	mul.wide.u32 	%rd104, %r94, 4;
	add.s64 	%rd105, %rd1, %rd104;
	ld.global.f32 	%f120, [%rd105];
	fma.rn.f32 	%f121, %f1, %f163, %f120;
	add.s32 	%r95, %r114, -2;
	mul.wide.u32 	%rd106, %r95, 4;
	add.s64 	%rd107, %rd1, %rd106;
	ld.global.f32 	%f122, [%rd107];
	fma.rn.f32 	%f123, %f1, %f121, %f122;
	add.s32 	%r96, %r114, -3;
	mul.wide.u32 	%rd108, %r96, 4;
	add.s64 	%rd109, %rd1, %rd108;
	ld.global.f32 	%f124, [%rd109];
	fma.rn.f32 	%f125, %f1, %f123, %f124;
	add.s32 	%r97, %r114, -4;
	mul.wide.u32 	%rd110, %r97, 4;
	add.s64 	%rd111, %rd1, %rd110;
	ld.global.f32 	%f126, [%rd111];
	fma.rn.f32 	%f127, %f1, %f125, %f126;
	add.s32 	%r98, %r114, -5;
	mul.wide.u32 	%rd112, %r98, 4;
	add.s64 	%rd113, %rd1, %rd112;
	ld.global.f32 	%f128, [%rd113];
	fma.rn.f32 	%f129, %f1, %f127, %f128;
	add.s32 	%r99, %r114, -6;
	mul.wide.u32 	%rd114, %r99, 4;
	add.s64 	%rd115, %rd1, %rd114;
	ld.global.f32 	%f130, [%rd115];
	fma.rn.f32 	%f131, %f1, %f129, %f130;
	add.s32 	%r100, %r114, -7;
	mul.wide.u32 	%rd116, %r100, 4;
	add.s64 	%rd117, %rd1, %rd116;
	ld.global.f32 	%f132, [%rd117];
	fma.rn.f32 	%f133, %f1, %f131, %f132;
	add.s32 	%r114, %r114, -8;
	mul.wide.u32 	%rd118, %r114, 4;
	add.s64 	%rd119, %rd1, %rd118;
	ld.global.f32 	%f134, [%rd119];
	fma.rn.f32 	%f163, %f1, %f133, %f134;
$L__BB0_23:
	setp.eq.s32 	%p16, %r31, 0;
	@%p16 bra 	$L__BB0_29;
	and.b32  	%r34, %r43, 3;
	setp.lt.u32 	%p17, %r31, 4;
	@%p17 bra 	$L__BB0_26;
	add.s32 	%r101, %r114, -1;
	mul.wide.u32 	%rd120, %r101, 4;
	add.s64 	%rd121, %rd1, %rd120;
	ld.global.f32 	%f136, [%rd121];
	fma.rn.f32 	%f137, %f1, %f163, %f136;
	add.s32 	%r102, %r114, -2;
	mul.wide.u32 	%rd122, %r102, 4;
	add.s64 	%rd123, %rd1, %rd122;
	ld.global.f32 	%f138, [%rd123];
	fma.rn.f32 	%f139, %f1, %f137, %f138;
	add.s32 	%r103, %r114, -3;
	mul.wide.u32 	%rd124, %r103, 4;
	add.s64 	%rd125, %rd1, %rd124;
	ld.global.f32 	%f140, [%rd125];
	fma.rn.f32 	%f141, %f1, %f139, %f140;
	add.s32 	%r114, %r114, -4;
	mul.wide.u32 	%rd126, %r114, 4;
	add.s64 	%rd127, %rd1, %rd126;
	ld.global.f32 	%f142, [%rd127];
	fma.rn.f32 	%f163, %f1, %f141, %f142;
$L__BB0_26:
	setp.eq.s32 	%p18, %r34, 0;
	@%p18 bra 	$L__BB0_29;
	neg.s32 	%r116, %r34;
$L__BB0_28:
	.pragma "nounroll";
	add.s32 	%r114, %r114, -1;
	mul.wide.u32 	%rd128, %r114, 4;
	add.s64 	%rd129, %rd1, %rd128;
	ld.global.f32 	%f143, [%rd129];
	fma.rn.f32 	%f163, %f1, %f163, %f143;
	add.s32 	%r116, %r116, 1;
	setp.ne.s32 	%p19, %r116, 0;
	@%p19 bra 	$L__BB0_28;
$L__BB0_29:
	setp.eq.f32 	%p20, %f163, 0f00000000;
	selp.f32 	%f144, 0f322BCC77, %f163, %p20;
	div.rn.f32 	%f145, %f154, %f144;
	cvta.to.global.u64 	%rd130, %rd4;
	add.s64 	%rd132, %rd130, %rd8;
	st.global.f32 	[%rd132], %f145;
$L__BB0_30:
	ret;

}


// ===== COMPILED SASS (sm_100) =====

	.target	sm_100

	.elftype	@"ET_EXEC"


//--------------------- .note.nv.tkinfo           --------------------------
	.section	.note.nv.tkinfo,"",@"SHT_NOTE"
	.sectionflags	@"SHF_NOTE_NV_TKINFO"
	.tkinfo
        /*0018*/ 	.word	0x00000002
        /*0030*/ 	.string	""
        /*0030*/ 	.string	"ptxas"
        /*0030*/ 	.string	"Cuda compilation tools, release 13.0, V13.0.88"
        /*0030*/ 	.string	"Build cuda_13.0.r13.0/compiler.36424714_0"
        /*0030*/ 	.string	"-arch sm_100 -m 64 "



//--------------------- .note.nv.cuinfo           --------------------------
	.section	.note.nv.cuinfo,"",@"SHT_NOTE"
	.sectionflags	@"SHF_NOTE_NV_CUINFO"
        /*0018*/ 	.short	0x0002
        /*001a*/ 	.short	0x0064
        /*001c*/ 	.short	0x0082
	.zero		2


//--------------------- .nv.info                  --------------------------
	.section	.nv.info,"",@"SHT_CUDA_INFO"
	.align	4


	//----- nvinfo : EIATTR_REGCOUNT
	.align		4
        /*0000*/ 	.byte	0x04, 0x2f
        /*0002*/ 	.short	(.L_1 - .L_0)
	.align		4
.L_0:
        /*0004*/ 	.word	index@(_Z24rational_function_kernelPfS_S_S_iiiii)
        /*0008*/ 	.word	0x00000020


	//----- nvinfo : EIATTR_FRAME_SIZE
	.align		4
.L_1:
        /*000c*/ 	.byte	0x04, 0x11
        /*000e*/ 	.short	(.L_3 - .L_2)
	.align		4
.L_2:
        /*0010*/ 	.word	index@($__internal_0_$__cuda_sm3x_div_rn_noftz_f32_slowpath)
        /*0014*/ 	.word	0x00000000


	//----- nvinfo : EIATTR_FRAME_SIZE
	.align		4
.L_3:
        /*0018*/ 	.byte	0x04, 0x11
        /*001a*/ 	.short	(.L_5 - .L_4)
	.align		4
.L_4:
        /*001c*/ 	.word	index@(_Z24rational_function_kernelPfS_S_S_iiiii)
        /*0020*/ 	.word	0x00000000


	//----- nvinfo : EIATTR_MIN_STACK_SIZE
	.align		4
.L_5:
        /*0024*/ 	.byte	0x04, 0x12
        /*0026*/ 	.short	(.L_7 - .L_6)
	.align		4
.L_6:
        /*0028*/ 	.word	index@(_Z24rational_function_kernelPfS_S_S_iiiii)
        /*002c*/ 	.word	0x00000000
.L_7:


//--------------------- .nv.compat                --------------------------
	.section	.nv.compat,"",@"SHT_CUDA_COMPAT_INFO"
	.align	4
        /*0000*/ 	.byte	0x02, 0x09, 0x00, 0x00, 0x02, 0x02, 0x01, 0x00, 0x02, 0x05, 0x05, 0x00, 0x03, 0x07, 0x01, 0x01
        /*0010*/ 	.byte	0x02, 0x03, 0x00, 0x00, 0x02, 0x06, 0x01, 0x00, 0x04, 0x0b, 0x08, 0x00, 0x01, 0x00, 0x00, 0x00
        /*0020*/ 	.byte	0x00, 0x00, 0x00, 0x00


//--------------------- .nv.info._Z24rational_function_kernelPfS_S_S_iiiii --------------------------
	.section	.nv.info._Z24rational_function_kernelPfS_S_S_iiiii,"",@"SHT_CUDA_INFO"
	.sectionflags	@""
	.align	4


	//----- nvinfo : EIATTR_CUDA_API_VERSION
	.align		4
        /*0000*/ 	.byte	0x04, 0x37
        /*0002*/ 	.short	(.L_9 - .L_8)
.L_8:
        /*0004*/ 	.word	0x00000082


	//----- nvinfo : EIATTR_KPARAM_INFO
	.align		4
.L_9:
        /*0008*/ 	.byte	0x04, 0x17
        /*000a*/ 	.short	(.L_11 - .L_10)
.L_10:
        /*000c*/ 	.word	0x00000000
        /*0010*/ 	.short	0x0008
        /*0012*/ 	.short	0x0030
        /*0014*/ 	.byte	0x00, 0xf0, 0x11, 0x00


	//----- nvinfo : EIATTR_KPARAM_INFO
	.align		4
.L_11:
        /*0018*/ 	.byte	0x04, 0x17
        /*001a*/ 	.short	(.L_13 - .L_12)
.L_12:
        /*001c*/ 	.word	0x00000000
        /*0020*/ 	.short	0x0007
        /*0022*/ 	.short	0x002c
        /*0024*/ 	.byte	0x00, 0xf0, 0x11, 0x00


	//----- nvinfo : EIATTR_KPARAM_INFO
	.align		4
.L_13:
        /*0028*/ 	.byte	0x04, 0x17
        /*002a*/ 	.short	(.L_15 - .L_14)
.L_14:
        /*002c*/ 	.word	0x00000000
        /*0030*/ 	.short	0x0006
        /*0032*/ 	.short	0x0028
        /*0034*/ 	.byte	0x00, 0xf0, 0x11, 0x00


	//----- nvinfo : EIATTR_KPARAM_INFO
	.align		4
.L_15:
        /*0038*/ 	.byte	0x04, 0x17
        /*003a*/ 	.short	(.L_17 - .L_16)
.L_16:
        /*003c*/ 	.word	0x00000000
        /*0040*/ 	.short	0x0005
        /*0042*/ 	.short	0x0024
        /*0044*/ 	.byte	0x00, 0xf0, 0x11, 0x00


	//----- nvinfo : EIATTR_KPARAM_INFO
	.align		4
.L_17:
        /*0048*/ 	.byte	0x04, 0x17
        /*004a*/ 	.short	(.L_19 - .L_18)
.L_18:
        /*004c*/ 	.word	0x00000000
        /*0050*/ 	.short	0x0004
        /*0052*/ 	.short	0x0020
        /*0054*/ 	.byte	0x00, 0xf0, 0x11, 0x00


	//----- nvinfo : EIATTR_KPARAM_INFO
	.align		4
.L_19:
        /*0058*/ 	.byte	0x04, 0x17
        /*005a*/ 	.short	(.L_21 - .L_20)
.L_20:
        /*005c*/ 	.word	0x00000000
        /*0060*/ 	.short	0x0003
        /*0062*/ 	.short	0x0018
        /*0064*/ 	.byte	0x00, 0xf5, 0x21, 0x00


	//----- nvinfo : EIATTR_KPARAM_INFO
	.align		4
.L_21:
        /*0068*/ 	.byte	0x04, 0x17
        /*006a*/ 	.short	(.L_23 - .L_22)
.L_22:
        /*006c*/ 	.word	0x00000000
        /*0070*/ 	.short	0x0002
        /*0072*/ 	.short	0x0010
        /*0074*/ 	.byte	0x00, 0xf5, 0x21, 0x00


	//----- nvinfo : EIATTR_KPARAM_INFO
	.align		4
.L_23:
        /*0078*/ 	.byte	0x04, 0x17
        /*007a*/ 	.short	(.L_25 - .L_24)
.L_24:
        /*007c*/ 	.word	0x00000000
        /*0080*/ 	.short	0x0001
        /*0082*/ 	.short	0x0008
        /*0084*/ 	.byte	0x00, 0xf5, 0x21, 0x00


	//----- nvinfo : EIATTR_KPARAM_INFO
	.align		4
.L_25:
        /*0088*/ 	.byte	0x04, 0x17
        /*008a*/ 	.short	(.L_27 - .L_26)
.L_26:
        /*008c*/ 	.word	0x00000000
        /*0090*/ 	.short	0x0000
        /*0092*/ 	.short	0x0000
        /*0094*/ 	.byte	0x00, 0xf5, 0x21, 0x00


	//----- nvinfo : EIATTR_SPARSE_MMA_MASK
	.align		4
.L_27:
        /*0098*/ 	.byte	0x03, 0x50
        /*009a*/ 	.short	0x0000


	//----- nvinfo : EIATTR_MAXREG_COUNT
	.align		4
        /*009c*/ 	.byte	0x03, 0x1b
        /*009e*/ 	.short	0x00ff


	//----- nvinfo : EIATTR_MERCURY_ISA_VERSION
	.align		4
        /*00a0*/ 	.byte	0x03, 0x5f
        /*00a2*/ 	.short	0x0101


	//----- nvinfo : EIATTR_VRC_CTA_INIT_COUNT
	.align		4
        /*00a4*/ 	.byte	0x02, 0x4a
	.zero		1
	.zero		1


	//----- nvinfo : EIATTR_EXIT_INSTR_OFFSETS
	.align		4
        /*00a8*/ 	.byte	0x04, 0x1c
        /*00aa*/ 	.short	(.L_29 - .L_28)


	//   ....[0]....
.L_28:
        /*00ac*/ 	.word	0x000000a0


	//   ....[1]....
        /*00b0*/ 	.word	0x000014b0


	//----- nvinfo : EIATTR_CRS_STACK_SIZE
	.align		4
.L_29:
        /*00b4*/ 	.byte	0x04, 0x1e
        /*00b6*/ 	.short	(.L_31 - .L_30)
.L_30:
        /*00b8*/ 	.word	0x00000000


	//----- nvinfo : EIATTR_CBANK_PARAM_SIZE
	.align		4
.L_31:
        /*00bc*/ 	.byte	0x03, 0x19
        /*00be*/ 	.short	0x0034


	//----- nvinfo : EIATTR_PARAM_CBANK
	.align		4
        /*00c0*/ 	.byte	0x04, 0x0a
        /*00c2*/ 	.short	(.L_33 - .L_32)
	.align		4
.L_32:
        /*00c4*/ 	.word	index@(.nv.constant0._Z24rational_function_kernelPfS_S_S_iiiii)
        /*00c8*/ 	.short	0x0380
        /*00ca*/ 	.short	0x0034


	//----- nvinfo : EIATTR_SW_WAR
	.align		4
.L_33:
        /*00cc*/ 	.byte	0x04, 0x36
        /*00ce*/ 	.short	(.L_35 - .L_34)
.L_34:
        /*00d0*/ 	.word	0x00000008
.L_35:


//--------------------- .nv.callgraph             --------------------------
	.section	.nv.callgraph,"",@"SHT_CUDA_CALLGRAPH"
	.align	4
	.sectionentsize	8
	.align		4
        /*0000*/ 	.word	0x00000000
	.align		4
        /*0004*/ 	.word	0xffffffff
	.align		4
        /*0008*/ 	.word	0x00000000
	.align		4
        /*000c*/ 	.word	0xfffffffe
	.align		4
        /*0010*/ 	.word	0x00000000
	.align		4
        /*0014*/ 	.word	0xfffffffd
	.align		4
        /*0018*/ 	.word	0x00000000
	.align		4
        /*001c*/ 	.word	0xfffffffc


//--------------------- .text._Z24rational_function_kernelPfS_S_S_iiiii --------------------------
	.section	.text._Z24rational_function_kernelPfS_S_S_iiiii,"ax",@progbits
	.align	128
        .global         _Z24rational_function_kernelPfS_S_S_iiiii
        .type           _Z24rational_function_kernelPfS_S_S_iiiii,@function
        .size           _Z24rational_function_kernelPfS_S_S_iiiii,(.L_x_26 - _Z24rational_function_kernelPfS_S_S_iiiii)
        .other          _Z24rational_function_kernelPfS_S_S_iiiii,@"STO_CUDA_ENTRY STV_DEFAULT"
_Z24rational_function_kernelPfS_S_S_iiiii:
.text._Z24rational_function_kernelPfS_S_S_iiiii:
[----:B------:R-:W-:Y:S01]  /*0000*/  LDC R1, c[0x0][0x37c] ;  /* 0x0000df00ff017b82 */ /* 0x000fe20000000800 */
[----:B------:R-:W0:Y:S07]  /*0010*/  S2R R3, SR_TID.X ;  /* 0x0000000000037919 */ /* 0x000e2e0000002100 */
[----:B------:R-:W0:Y:S01]  /*0020*/  S2UR UR7, SR_CTAID.X ;  /* 0x00000000000779c3 */ /* 0x000e220000002500 */
[----:B------:R-:W1:Y:S01]  /*0030*/  LDCU.64 UR4, c[0x0][0x3a0] ;  /* 0x00007400ff0477ac */ /* 0x000e620008000a00 */
[----:B------:R-:W2:Y:S06]  /*0040*/  LDCU UR6, c[0x0][0x3a8] ;  /* 0x00007500ff0677ac */ /* 0x000eac0008000800 */
[----:B------:R-:W0:Y:S01]  /*0050*/  LDC R0, c[0x0][0x360] ;  /* 0x0000d800ff007b82 */ /* 0x000e220000000800 */
[----:B-1----:R-:W-:-:S04]  /*0060*/  UIMAD UR4, UR5, UR4, URZ ;  /* 0x00000004050472a4 */ /* 0x002fc8000f8e02ff */
[----:B--2---:R-:W-:Y:S01]  /*0070*/  UIMAD UR4, UR4, UR6, URZ ;  /* 0x00000006040472a4 */ /* 0x004fe2000f8e02ff */
[----:B0-----:R-:W-:-:S05]  /*0080*/  IMAD R0, R0, UR7, R3 ;  /* 0x0000000700007c24 */ /* 0x001fca000f8e0203 */
[----:B------:R-:W-:-:S13]  /*0090*/  ISETP.GE.AND P0, PT, R0, UR4, PT ;  /* 0x0000000400007c0c */ /* 0x000fda000bf06270 */
[----:B------:R-:W-:Y:S05]  /*00a0*/  @P0 EXIT ;  /* 0x000000000000094d */ /* 0x000fea0003800000 */
[----:B------:R-:W0:Y:S01]  /*00b0*/  LDC R4, c[0x0][0x3ac] ;  /* 0x0000eb00ff047b82 */ /* 0x000e220000000800 */
[----:B------:R-:W1:Y:S07]  /*00c0*/  LDCU.64 UR4, c[0x0][0x358] ;  /* 0x00006b00ff0477ac */ /* 0x000e6e0008000a00 */
[----:B------:R-:W2:Y:S08]  /*00d0*/  LDC.64 R6, c[0x0][0x380] ;  /* 0x0000e000ff067b82 */ /* 0x000eb00000000a00 */
[----:B------:R-:W0:Y:S01]  /*00e0*/  LDC.64 R12, c[0x0][0x388] ;  /* 0x0000e200ff0c7b82 */ /* 0x000e220000000a00 */
[----:B--2---:R-:W-:-:S05]  /*00f0*/  IMAD.WIDE R6, R0, 0x4, R6 ;  /* 0x0000000400067825 */ /* 0x004fca00078e0206 */
[----:B-1----:R1:W5:Y:S01]  /*0100*/  LDG.E R2, desc[UR4][R6.64] ;  /* 0x0000000406027981 */ /* 0x002362000c1e1900 */
[----:B0-----:R-:W-:-:S05]  /*0110*/  IMAD.WIDE R8, R4, 0x4, R12 ;  /* 0x0000000404087825 */ /* 0x001fca00078e020c */
[----:B------:R1:W5:Y:S01]  /*0120*/  LDG.E R3, desc[UR4][R8.64] ;  /* 0x0000000408037981 */ /* 0x000362000c1e1900 */
[----:B------:R-:W-:-:S13]  /*0130*/  ISETP.GE.AND P0, PT, R4, 0x1, PT ;  /* 0x000000010400780c */ /* 0x000fda0003f06270 */
[----:B-1----:R-:W-:Y:S05]  /*0140*/  @!P0 BRA `(.L_x_0) ;  /* 0x00000008003c8947 */ /* 0x002fea0003800000 */
[----:B------:R-:W0:Y:S01]  /*0150*/  LDC R7, c[0x0][0x3ac] ;  /* 0x0000eb00ff077b82 */ /* 0x000e220000000800 */
[C---:B------:R-:W-:Y:S02]  /*0160*/  ISETP.GE.U32.AND P0, PT, R4.reuse, 0x10, PT ;  /* 0x000000100400780c */ /* 0x040fe40003f06070 */
[----:B------:R-:W-:-:S11]  /*0170*/  LOP3.LUT R5, R4, 0xf, RZ, 0xc0, !PT ;  /* 0x0000000f04057812 */ /* 0x000fd600078ec0ff */
[----:B------:R-:W-:Y:S05]  /*0180*/  @!P0 BRA `(.L_x_1) ;  /* 0x00000004001c8947 */ /* 0x000fea0003800000 */
[C---:B------:R-:W-:Y:S02]  /*0190*/  LOP3.LUT R8, R4.reuse, 0x7ffffff0, RZ, 0xc0, !PT ;  /* 0x7ffffff004087812 */ /* 0x040fe400078ec0ff */
[----:B0-----:R-:W-:Y:S02]  /*01a0*/  IADD3 R7, PT, PT, R4, -0x8, RZ ;  /* 0xfffffff804077810 */ /* 0x001fe40007ffe0ff */
[----:B------:R-:W-:-:S07]  /*01b0*/  IADD3 R8, PT, PT, -R8, RZ, RZ ;  /* 0x000000ff08087210 */ /* 0x000fce0007ffe1ff */
.L_x_2:
[C---:B------:R-:W-:Y:S02]  /*01c0*/  IADD3 R15, PT, PT, R7.reuse, 0x7, RZ ;  /* 0x00000007070f7810 */ /* 0x040fe40007ffe0ff */
[C---:B------:R-:W-:Y:S02]  /*01d0*/  IADD3 R17, PT, PT, R7.reuse, 0x6, RZ ;  /* 0x0000000607117810 */ /* 0x040fe40007ffe0ff */
[----:B------:R-:W-:Y:S01]  /*01e0*/  IADD3 R11, PT, PT, R7, 0x5, RZ ;  /* 0x00000005070b7810 */ /* 0x000fe20007ffe0ff */
[----:B------:R-:W-:Y:S01]  /*01f0*/  IMAD.WIDE.U32 R14, R15, 0x4, R12 ;  /* 0x000000040f0e7825 */ /* 0x000fe200078e000c */
[----:B------:R-:W-:-:S03]  /*0200*/  IADD3 R27, PT, PT, R7, 0x4, RZ ;  /* 0x00000004071b7810 */ /* 0x000fc60007ffe0ff */
[--C-:B------:R-:W-:Y:S01]  /*0210*/  IMAD.WIDE.U32 R16, R17, 0x4, R12.reuse ;  /* 0x0000000411107825 */ /* 0x100fe200078e000c */
[----:B------:R0:W2:Y:S03]  /*0220*/  LDG.E R6, desc[UR4][R14.64] ;  /* 0x000000040e067981 */ /* 0x0000a6000c1e1900 */
[--C-:B------:R-:W-:Y:S01]  /*0230*/  IMAD.WIDE.U32 R10, R11, 0x4, R12.reuse ;  /* 0x000000040b0a7825 */ /* 0x100fe200078e000c */
[----:B------:R1:W3:Y:S03]  /*0240*/  LDG.E R9, desc[UR4][R16.64] ;  /* 0x0000000410097981 */ /* 0x0002e6000c1e1900 */
[----:B------:R-:W-:Y:S02]  /*0250*/  VIADD R29, R7, 0x3 ;  /* 0x00000003071d7836 */ /* 0x000fe40000000000 */
[----:B------:R-:W-:Y:S01]  /*0260*/  IMAD.WIDE.U32 R26, R27, 0x4, R12 ;  /* 0x000000041b1a7825 */ /* 0x000fe200078e000c */
[----:B------:R4:W3:Y:S01]  /*0270*/  LDG.E R10, desc[UR4][R10.64] ;  /* 0x000000040a0a7981 */ /* 0x0008e2000c1e1900 */
[----:B------:R-:W-:-:S02]  /*0280*/  IADD3 R25, PT, PT, R7, 0x2, RZ ;  /* 0x0000000207197810 */ /* 0x000fc40007ffe0ff */
[--C-:B------:R-:W-:Y:S01]  /*0290*/  IMAD.WIDE.U32 R28, R29, 0x4, R12.reuse ;  /* 0x000000041d1c7825 */ /* 0x100fe200078e000c */
[----:B------:R-:W-:Y:S01]  /*02a0*/  IADD3 R19, PT, PT, R7, 0x1, RZ ;  /* 0x0000000107137810 */ /* 0x000fe20007ffe0ff */
[----:B------:R4:W3:Y:S02]  /*02b0*/  LDG.E R23, desc[UR4][R26.64] ;  /* 0x000000041a177981 */ /* 0x0008e4000c1e1900 */
[--C-:B------:R-:W-:Y:S02]  /*02c0*/  IMAD.WIDE.U32 R24, R25, 0x4, R12.reuse ;  /* 0x0000000419187825 */ /* 0x100fe400078e000c */
[----:B------:R4:W3:Y:S02]  /*02d0*/  LDG.E R22, desc[UR4][R28.64] ;  /* 0x000000041c167981 */ /* 0x0008e4000c1e1900 */
[----:B0-----:R-:W-:Y:S02]  /*02e0*/  IMAD.WIDE.U32 R14, R19, 0x4, R12 ;  /* 0x00000004130e7825 */ /* 0x001fe400078e000c */
[----:B------:R-:W3:Y:S01]  /*02f0*/  LDG.E R21, desc[UR4][R24.64] ;  /* 0x0000000418157981 */ /* 0x000ee2000c1e1900 */
[----:B-1----:R-:W-:-:S03]  /*0300*/  IADD3 R17, PT, PT, R7, -0x1, RZ ;  /* 0xffffffff07117810 */ /* 0x002fc60007ffe0ff */
[----:B------:R0:W3:Y:S01]  /*0310*/  LDG.E R20, desc[UR4][R14.64] ;  /* 0x000000040e147981 */ /* 0x0000e2000c1e1900 */
[----:B----4-:R-:W-:Y:S01]  /*0320*/  IADD3 R11, PT, PT, R7, -0x2, RZ ;  /* 0xfffffffe070b7810 */ /* 0x010fe20007ffe0ff */
[----:B------:R-:W-:Y:S01]  /*0330*/  IMAD.WIDE.U32 R16, R17, 0x4, R12 ;  /* 0x0000000411107825 */ /* 0x000fe200078e000c */
[----:B------:R-:W-:-:S03]  /*0340*/  IADD3 R27, PT, PT, R7, -0x3, RZ ;  /* 0xfffffffd071b7810 */ /* 0x000fc60007ffe0ff */
[C---:B------:R-:W-:Y:S01]  /*0350*/  VIADD R29, R7.reuse, 0xfffffffc ;  /* 0xfffffffc071d7836 */ /* 0x040fe20000000000 */
[----:B------:R-:W4:Y:S01]  /*0360*/  LDG.E R18, desc[UR4][R16.64] ;  /* 0x0000000410127981 */ /* 0x000f22000c1e1900 */
[----:B0-----:R-:W-:-:S05]  /*0370*/  IMAD.WIDE.U32 R14, R7, 0x4, R12 ;  /* 0x00000004070e7825 */ /* 0x001fca00078e000c */
[----:B------:R0:W4:Y:S01]  /*0380*/  LDG.E R19, desc[UR4][R14.64] ;  /* 0x000000040e137981 */ /* 0x000122000c1e1900 */
[----:B------:R-:W-:Y:S01]  /*0390*/  IMAD.WIDE.U32 R24, R27, 0x4, R12 ;  /* 0x000000041b187825 */ /* 0x000fe200078e000c */
[----:B------:R-:W-:-:S05]  /*03a0*/  IADD3 R26, PT, PT, R7, -0x6, RZ ;  /* 0xfffffffa071a7810 */ /* 0x000fca0007ffe0ff */
[----:B------:R-:W4:Y:S01]  /*03b0*/  LDG.E R24, desc[UR4][R24.64] ;  /* 0x0000000418187981 */ /* 0x000f22000c1e1900 */
[----:B0-----:R-:W-:-:S05]  /*03c0*/  IMAD.WIDE.U32 R14, R11, 0x4, R12 ;  /* 0x000000040b0e7825 */ /* 0x001fca00078e000c */
[----:B------:R0:W4:Y:S01]  /*03d0*/  LDG.E R11, desc[UR4][R14.64] ;  /* 0x000000040e0b7981 */ /* 0x000122000c1e1900 */
[----:B------:R-:W-:Y:S01]  /*03e0*/  IMAD.WIDE.U32 R16, R26, 0x4, R12 ;  /* 0x000000041a107825 */ /* 0x000fe200078e000c */
[C---:B------:R-:W-:Y:S02]  /*03f0*/  IADD3 R26, PT, PT, R7.reuse, -0x7, RZ ;  /* 0xfffffff9071a7810 */ /* 0x040fe40007ffe0ff */
[----:B------:R-:W-:-:S03]  /*0400*/  IADD3 R28, PT, PT, R7, -0x8, RZ ;  /* 0xfffffff8071c7810 */ /* 0x000fc60007ffe0ff */
[----:B------:R-:W4:Y:S01]  /*0410*/  LDG.E R17, desc[UR4][R16.64] ;  /* 0x0000000410117981 */ /* 0x000f22000c1e1900 */
[----:B0-----:R-:W-:Y:S01]  /*0420*/  IMAD.WIDE.U32 R14, R29, 0x4, R12 ;  /* 0x000000041d0e7825 */ /* 0x001fe200078e000c */
[----:B------:R-:W-:-:S04]  /*0430*/  IADD3 R29, PT, PT, R7, -0x5, RZ ;  /* 0xfffffffb071d7810 */ /* 0x000fc80007ffe0ff */
[----:B------:R0:W4:Y:S02]  /*0440*/  LDG.E R27, desc[UR4][R14.64] ;  /* 0x000000040e1b7981 */ /* 0x000124000c1e1900 */
[----:B0-----:R-:W-:-:S05]  /*0450*/  IMAD.WIDE.U32 R14, R29, 0x4, R12 ;  /* 0x000000041d0e7825 */ /* 0x001fca00078e000c */
[----:B------:R0:W4:Y:S02]  /*0460*/  LDG.E R29, desc[UR4][R14.64] ;  /* 0x000000040e1d7981 */ /* 0x000124000c1e1900 */
[----:B0-----:R-:W-:-:S05]  /*0470*/  IMAD.WIDE.U32 R14, R26, 0x4, R12 ;  /* 0x000000041a0e7825 */ /* 0x001fca00078e000c */
[----:B------:R0:W4:Y:S02]  /*0480*/  LDG.E R26, desc[UR4][R14.64] ;  /* 0x000000040e1a7981 */ /* 0x000124000c1e1900 */
[----:B0-----:R-:W-:-:S05]  /*0490*/  IMAD.WIDE.U32 R14, R28, 0x4, R12 ;  /* 0x000000041c0e7825 */ /* 0x001fca00078e000c */
[----:B------:R-:W4:Y:S01]  /*04a0*/  LDG.E R25, desc[UR4][R14.64] ;  /* 0x000000040e197981 */ /* 0x000f22000c1e1900 */
[----:B------:R-:W-:-:S04]  /*04b0*/  IADD3 R8, PT, PT, R8, 0x10, RZ ;  /* 0x0000001008087810 */ /* 0x000fc80007ffe0ff */
[----:B------:R-:W-:Y:S01]  /*04c0*/  ISETP.NE.AND P0, PT, R8, RZ, PT ;  /* 0x000000ff0800720c */ /* 0x000fe20003f05270 */
[----:B------:R-:W-:Y:S02]  /*04d0*/  VIADD R7, R7, 0xfffffff0 ;  /* 0xfffffff007077836 */ /* 0x000fe40000000000 */
[----:B--2--5:R-:W-:-:S04]  /*04e0*/  FFMA R6, R2, R3, R6 ;  /* 0x0000000302067223 */ /* 0x024fc80000000006 */
[----:B---3--:R-:W-:-:S04]  /*04f0*/  FFMA R9, R2, R6, R9 ;  /* 0x0000000602097223 */ /* 0x008fc80000000009 */
[----:B------:R-:W-:-:S04]  /*0500*/  FFMA R10, R2, R9, R10 ;  /* 0x00000009020a7223 */ /* 0x000fc8000000000a */
[----:B------:R-:W-:-:S04]  /*0510*/  FFMA R23, R2, R10, R23 ;  /* 0x0000000a02177223 */ /* 0x000fc80000000017 */
[----:B------:R-:W-:-:S04]  /*0520*/  FFMA R22, R2, R23, R22 ;  /* 0x0000001702167223 */ /* 0x000fc80000000016 */
[----:B------:R-:W-:-:S04]  /*0530*/  FFMA R21, R2, R22, R21 ;  /* 0x0000001602157223 */ /* 0x000fc80000000015 */
[----:B------:R-:W-:-:S04]  /*0540*/  FFMA R20, R2, R21, R20 ;  /* 0x0000001502147223 */ /* 0x000fc80000000014 */
[----:B----4-:R-:W-:-:S04]  /*0550*/  FFMA R19, R2, R20, R19 ;  /* 0x0000001402137223 */ /* 0x010fc80000000013 */
[----:B------:R-:W-:-:S04]  /*0560*/  FFMA R18, R2, R19, R18 ;  /* 0x0000001302127223 */ /* 0x000fc80000000012 */
[----:B------:R-:W-:-:S04]  /*0570*/  FFMA R11, R2, R18, R11 ;  /* 0x00000012020b7223 */ /* 0x000fc8000000000b */
[----:B------:R-:W-:-:S04]  /*0580*/  FFMA R24, R2, R11, R24 ;  /* 0x0000000b02187223 */ /* 0x000fc80000000018 */
[----:B------:R-:W-:-:S04]  /*0590*/  FFMA R24, R2, R24, R27 ;  /* 0x0000001802187223 */ /* 0x000fc8000000001b */
[----:B------:R-:W-:-:S04]  /*05a0*/  FFMA R24, R2, R24, R29 ;  /* 0x0000001802187223 */ /* 0x000fc8000000001d */
[----:B------:R-:W-:-:S04]  /*05b0*/  FFMA R17, R2, R24, R17 ;  /* 0x0000001802117223 */ /* 0x000fc80000000011 */
[----:B------:R-:W-:-:S04]  /*05c0*/  FFMA R26, R2, R17, R26 ;  /* 0x00000011021a7223 */ /* 0x000fc8000000001a */
[----:B------:R-:W-:Y:S01]  /*05d0*/  FFMA R3, R2, R26, R25 ;  /* 0x0000001a02037223 */ /* 0x000fe20000000019 */
[----:B------:R-:W-:Y:S06]  /*05e0*/  @P0 BRA `(.L_x_2) ;  /* 0xfffffff800f40947 */ /* 0x000fec000383ffff */
[----:B------:R-:W-:-:S07]  /*05f0*/  IADD3 R7, PT, PT, R7, 0x8, RZ ;  /* 0x0000000807077810 */ /* 0x000fce0007ffe0ff */
.L_x_1:
[----:B------:R-:W-:-:S13]  /*0600*/  ISETP.NE.AND P0, PT, R5, RZ, PT ;  /* 0x000000ff0500720c */ /* 0x000fda0003f05270 */
[----:B------:R-:W-:Y:S05]  /*0610*/  @!P0 BRA `(.L_x_0) ;  /* 0x0000000400088947 */ /* 0x000fea0003800000 */
[----:B------:R-:W-:Y:S02]  /*0620*/  ISETP.GE.U32.AND P0, PT, R5, 0x8, PT ;  /* 0x000000080500780c */ /* 0x000fe40003f06070 */
[----:B------:R-:W-:-:S04]  /*0630*/  LOP3.LUT R6, R4, 0x7, RZ, 0xc0, !PT ;  /* 0x0000000704067812 */ /* 0x000fc800078ec0ff */
[----:B------:R-:W-:-:S07]  /*0640*/  ISETP.NE.AND P1, PT, R6, RZ, PT ;  /* 0x000000ff0600720c */ /* 0x000fce0003f25270 */
[----:B------:R-:W-:Y:S06]  /*0650*/  @!P0 BRA `(.L_x_3) ;  /* 0x0000000000808947 */ /* 0x000fec0003800000 */
[C---:B0-----:R-:W-:Y:S02]  /*0660*/  IADD3 R9, PT, PT, R7.reuse, -0x1, RZ ;  /* 0xffffffff07097810 */ /* 0x041fe40007ffe0ff */
[C---:B------:R-:W-:Y:S02]  /*0670*/  IADD3 R11, PT, PT, R7.reuse, -0x2, RZ ;  /* 0xfffffffe070b7810 */ /* 0x040fe40007ffe0ff */
[----:B------:R-:W-:Y:S01]  /*0680*/  IADD3 R23, PT, PT, R7, -0x3, RZ ;  /* 0xfffffffd07177810 */ /* 0x000fe20007ffe0ff */
[----:B------:R-:W-:Y:S01]  /*0690*/  IMAD.WIDE.U32 R8, R9, 0x4, R12 ;  /* 0x0000000409087825 */ /* 0x000fe200078e000c */
[----:B------:R-:W-:-:S03]  /*06a0*/  IADD3 R15, PT, PT, R7, -0x4, RZ ;  /* 0xfffffffc070f7810 */ /* 0x000fc60007ffe0ff */
[--C-:B------:R-:W-:Y:S01]  /*06b0*/  IMAD.WIDE.U32 R10, R11, 0x4, R12.reuse ;  /* 0x000000040b0a7825 */ /* 0x100fe200078e000c */
[----:B------:R0:W2:Y:S03]  /*06c0*/  LDG.E R5, desc[UR4][R8.64] ;  /* 0x0000000408057981 */ /* 0x0000a6000c1e1900 */
[--C-:B------:R-:W-:Y:S01]  /*06d0*/  IMAD.WIDE.U32 R22, R23, 0x4, R12.reuse ;  /* 0x0000000417167825 */ /* 0x100fe200078e000c */
[----:B------:R1:W3:Y:S01]  /*06e0*/  LDG.E R19, desc[UR4][R10.64] ;  /* 0x000000040a137981 */ /* 0x0002e2000c1e1900 */
[----:B------:R-:W-:Y:S02]  /*06f0*/  IADD3 R17, PT, PT, R7, -0x5, RZ ;  /* 0xfffffffb07117810 */ /* 0x000fe40007ffe0ff */
[----:B------:R-:W-:Y:S02]  /*0700*/  IMAD.WIDE.U32 R14, R15, 0x4, R12 ;  /* 0x000000040f0e7825 */ /* 0x000fe400078e000c */
[----:B------:R-:W4:Y:S02]  /*0710*/  LDG.E R23, desc[UR4][R22.64] ;  /* 0x0000000416177981 */ /* 0x000f24000c1e1900 */
[----:B------:R-:W-:-:S02]  /*0720*/  VIADD R21, R7, 0xfffffffa ;  /* 0xfffffffa07157836 */ /* 0x000fc40000000000 */
[--C-:B------:R-:W-:Y:S01]  /*0730*/  IMAD.WIDE.U32 R16, R17, 0x4, R12.reuse ;  /* 0x0000000411107825 */ /* 0x100fe200078e000c */
[----:B------:R-:W4:Y:S01]  /*0740*/  LDG.E R14, desc[UR4][R14.64] ;  /* 0x000000040e0e7981 */ /* 0x000f22000c1e1900 */
[----:B------:R-:W-:Y:S02]  /*0750*/  IADD3 R25, PT, PT, R7, -0x7, RZ ;  /* 0xfffffff907197810 */ /* 0x000fe40007ffe0ff */
[--C-:B0-----:R-:W-:Y:S01]  /*0760*/  IMAD.WIDE.U32 R8, R21, 0x4, R12.reuse ;  /* 0x0000000415087825 */ /* 0x101fe200078e000c */
[----:B------:R-:W-:Y:S01]  /*0770*/  IADD3 R7, PT, PT, R7, -0x8, RZ ;  /* 0xfffffff807077810 */ /* 0x000fe20007ffe0ff */
[----:B------:R-:W4:Y:S02]  /*0780*/  LDG.E R16, desc[UR4][R16.64] ;  /* 0x0000000410107981 */ /* 0x000f24000c1e1900 */
[--C-:B-1----:R-:W-:Y:S02]  /*0790*/  IMAD.WIDE.U32 R10, R25, 0x4, R12.reuse ;  /* 0x00000004190a7825 */ /* 0x102fe400078e000c */
[----:B------:R-:W4:Y:S02]  /*07a0*/  LDG.E R8, desc[UR4][R8.64] ;  /* 0x0000000408087981 */ /* 0x000f24000c1e1900 */
[----:B------:R-:W-:-:S02]  /*07b0*/  IMAD.WIDE.U32 R20, R7, 0x4, R12 ;  /* 0x0000000407147825 */ /* 0x000fc400078e000c */
[----:B------:R-:W4:Y:S04]  /*07c0*/  LDG.E R10, desc[UR4][R10.64] ;  /* 0x000000040a0a7981 */ /* 0x000f28000c1e1900 */
[----:B------:R-:W4:Y:S01]  /*07d0*/  LDG.E R20, desc[UR4][R20.64] ;  /* 0x0000000414147981 */ /* 0x000f22000c1e1900 */
[----:B--2--5:R-:W-:-:S04]  /*07e0*/  FFMA R18, R2, R3, R5 ;  /* 0x0000000302127223 */ /* 0x024fc80000000005 */
[----:B---3--:R-:W-:-:S04]  /*07f0*/  FFMA R18, R2, R18, R19 ;  /* 0x0000001202127223 */ /* 0x008fc80000000013 */
[----:B----4-:R-:W-:-:S04]  /*0800*/  FFMA R23, R2, R18, R23 ;  /* 0x0000001202177223 */ /* 0x010fc80000000017 */
[----:B------:R-:W-:-:S04]  /*0810*/  FFMA R23, R2, R23, R14 ;  /* 0x0000001702177223 */ /* 0x000fc8000000000e */
[----:B------:R-:W-:-:S04]  /*0820*/  FFMA R23, R2, R23, R16 ;  /* 0x0000001702177223 */ /* 0x000fc80000000010 */
[----:B------:R-:W-:-:S04]  /*0830*/  FFMA R23, R2, R23, R8 ;  /* 0x0000001702177223 */ /* 0x000fc80000000008 */
[----:B------:R-:W-:-:S04]  /*0840*/  FFMA R23, R2, R23, R10 ;  /* 0x0000001702177223 */ /* 0x000fc8000000000a */
[----:B------:R-:W-:-:S07]  /*0850*/  FFMA R3, R2, R23, R20 ;  /* 0x0000001702037223 */ /* 0x000fce0000000014 */
.L_x_3:
        /* <DEDUP_REMOVED lines=10> */
[--C-:B------:R-:W-:Y:S02]  /*0900*/  IMAD.WIDE.U32 R8, R9, 0x4, R12.reuse ;  /* 0x0000000409087825 */ /* 0x100fe400078e000c */
[----:B------:R-:W2:Y:S02]  /*0910*/  LDG.E R5, desc[UR4][R4.64] ;  /* 0x0000000404057981 */ /* 0x000ea4000c1e1900 */
[--C-:B------:R-:W-:Y:S02]  /*0920*/  IMAD.WIDE.U32 R10, R11, 0x4, R12.reuse ;  /* 0x000000040b0a7825 */ /* 0x100fe400078e000c */
[----:B------:R-:W3:Y:S02]  /*0930*/  LDG.E R8, desc[UR4][R8.64] ;  /* 0x0000000408087981 */ /* 0x000ee4000c1e1900 */
[----:B------:R-:W-:Y:S02]  /*0940*/  IMAD.WIDE.U32 R14, R7, 0x4, R12 ;  /* 0x00000004070e7825 */ /* 0x000fe400078e000c */
[----:B------:R-:W4:Y:S04]  /*0950*/  LDG.E R10, desc[UR4][R10.64] ;  /* 0x000000040a0a7981 */ /* 0x000f28000c1e1900 */
[----:B------:R-:W4:Y:S01]  /*0960*/  LDG.E R14, desc[UR4][R14.64] ;  /* 0x000000040e0e7981 */ /* 0x000f22000c1e1900 */
[----:B--2--5:R-:W-:-:S04]  /*0970*/  FFMA R3, R2, R3, R5 ;  /* 0x0000000302037223 */ /* 0x024fc80000000005 */
[----:B---3--:R-:W-:-:S04]  /*0980*/  FFMA R3, R2, R3, R8 ;  /* 0x0000000302037223 */ /* 0x008fc80000000008 */
[----:B----4-:R-:W-:-:S04]  /*0990*/  FFMA R3, R2, R3, R10 ;  /* 0x0000000302037223 */ /* 0x010fc8000000000a */
[----:B------:R-:W-:-:S07]  /*09a0*/  FFMA R3, R2, R3, R14 ;  /* 0x0000000302037223 */ /* 0x000fce000000000e */
.L_x_4:
[----:B------:R-:W-:Y:S05]  /*09b0*/  @!P1 BRA `(.L_x_0) ;  /* 0x0000000000209947 */ /* 0x000fea0003800000 */
[----:B------:R-:W-:-:S07]  /*09c0*/  IMAD.MOV R16, RZ, RZ, -R16 ;  /* 0x000000ffff107224 */ /* 0x000fce00078e0a10 */
.L_x_5:
[----:B0-----:R-:W-:-:S05]  /*09d0*/  IADD3 R7, PT, PT, R7, -0x1, RZ ;  /* 0xffffffff07077810 */ /* 0x001fca0007ffe0ff */
[----:B------:R-:W-:-:S06]  /*09e0*/  IMAD.WIDE.U32 R4, R7, 0x4, R12 ;  /* 0x0000000407047825 */ /* 0x000fcc00078e000c */
[----:B------:R-:W2:Y:S01]  /*09f0*/  LDG.E R5, desc[UR4][R4.64] ;  /* 0x0000000404057981 */ /* 0x000ea2000c1e1900 */
[----:B------:R-:W-:-:S04]  /*0a00*/  IADD3 R16, PT, PT, R16, 0x1, RZ ;  /* 0x0000000110107810 */ /* 0x000fc80007ffe0ff */
[----:B------:R-:W-:Y:S01]  /*0a10*/  ISETP.NE.AND P0, PT, R16, RZ, PT ;  /* 0x000000ff1000720c */ /* 0x000fe20003f05270 */
[----:B--2--5:R-:W-:-:S12]  /*0a20*/  FFMA R3, R2, R3, R5 ;  /* 0x0000000302037223 */ /* 0x024fd80000000005 */
[----:B------:R-:W-:Y:S05]  /*0a30*/  @P0 BRA `(.L_x_5) ;  /* 0xfffffffc00e40947 */ /* 0x000fea000383ffff */
.L_x_0:
[----:B------:R-:W0:Y:S08]  /*0a40*/  LDC R4, c[0x0][0x3b0] ;  /* 0x0000ec00ff047b82 */ /* 0x000e300000000800 */
[----:B------:R-:W0:Y:S02]  /*0a50*/  LDC.64 R12, c[0x0][0x390] ;  /* 0x0000e400ff0c7b82 */ /* 0x000e240000000a00 */
[----:B0-----:R-:W-:-:S05]  /*0a60*/  IMAD.WIDE R6, R4, 0x4, R12 ;  /* 0x0000000404067825 */ /* 0x001fca00078e020c */
[----:B------:R0:W5:Y:S01]  /*0a70*/  LDG.E R25, desc[UR4][R6.64] ;  /* 0x0000000406197981 */ /* 0x000162000c1e1900 */
[----:B------:R-:W-:-:S13]  /*0a80*/  ISETP.GE.AND P0, PT, R4, 0x1, PT ;  /* 0x000000010400780c */ /* 0x000fda0003f06270 */
[----:B0-----:R-:W-:Y:S05]  /*0a90*/  @!P0 BRA `(.L_x_6) ;  /* 0x00000008003c8947 */ /* 0x001fea0003800000 */
[----:B------:R-:W0:Y:S01]  /*0aa0*/  LDC R15, c[0x0][0x3b0] ;  /* 0x0000ec00ff0f7b82 */ /* 0x000e220000000800 */
[C---:B------:R-:W-:Y:S02]  /*0ab0*/  ISETP.GE.U32.AND P0, PT, R4.reuse, 0x10, PT ;  /* 0x000000100400780c */ /* 0x040fe40003f06070 */
[----:B------:R-:W-:-:S11]  /*0ac0*/  LOP3.LUT R5, R4, 0xf, RZ, 0xc0, !PT ;  /* 0x0000000f04057812 */ /* 0x000fd600078ec0ff */
[----:B------:R-:W-:Y:S05]  /*0ad0*/  @!P0 BRA `(.L_x_7) ;  /* 0x00000004001c8947 */ /* 0x000fea0003800000 */
[C---:B------:R-:W-:Y:S02]  /*0ae0*/  LOP3.LUT R8, R4.reuse, 0x7ffffff0, RZ, 0xc0, !PT ;  /* 0x7ffffff004087812 */ /* 0x040fe400078ec0ff */
[----:B------:R-:W-:Y:S02]  /*0af0*/  IADD3 R7, PT, PT, R4, -0x8, RZ ;  /* 0xfffffff804077810 */ /* 0x000fe40007ffe0ff */
[----:B------:R-:W-:-:S07]  /*0b00*/  IADD3 R8, PT, PT, -R8, RZ, RZ ;  /* 0x000000ff08087210 */ /* 0x000fce0007ffe1ff */
.L_x_8:
[----:B------:R-:W-:-:S05]  /*0b10*/  IADD3 R27, PT, PT, R7, 0x7, RZ ;  /* 0x00000007071b7810 */ /* 0x000fca0007ffe0ff */
[----:B------:R-:W-:-:S06]  /*0b20*/  IMAD.WIDE.U32 R26, R27, 0x4, R12 ;  /* 0x000000041b1a7825 */ /* 0x000fcc00078e000c */
[----:B------:R-:W2:Y:S01]  /*0b30*/  LDG.E R26, desc[UR4][R26.64] ;  /* 0x000000041a1a7981 */ /* 0x000ea2000c1e1900 */
[C---:B------:R-:W-:Y:S01]  /*0b40*/  IADD3 R11, PT, PT, R7.reuse, 0x6, RZ ;  /* 0x00000006070b7810 */ /* 0x040fe20007ffe0ff */
[C---:B------:R-:W-:Y:S01]  /*0b50*/  VIADD R23, R7.reuse, 0x5 ;  /* 0x0000000507177836 */ /* 0x040fe20000000000 */
[----:B0-----:R-:W-:-:S03]  /*0b60*/  IADD3 R15, PT, PT, R7, 0x4, RZ ;  /* 0x00000004070f7810 */ /* 0x001fc60007ffe0ff */
[----:B------:R-:W-:-:S04]  /*0b70*/  IMAD.WIDE.U32 R10, R11, 0x4, R12 ;  /* 0x000000040b0a7825 */ /* 0x000fc800078e000c */
[--C-:B------:R-:W-:Y:S01]  /*0b80*/  IMAD.WIDE.U32 R22, R23, 0x4, R12.reuse ;  /* 0x0000000417167825 */ /* 0x100fe200078e000c */
[----:B------:R0:W3:Y:S01]  /*0b90*/  LDG.E R6, desc[UR4][R10.64] ;  /* 0x000000040a067981 */ /* 0x0000e2000c1e1900 */
[----:B------:R-:W-:Y:S02]  /*0ba0*/  IADD3 R17, PT, PT, R7, 0x3, RZ ;  /* 0x0000000307117810 */ /* 0x000fe40007ffe0ff */
[--C-:B------:R-:W-:Y:S02]  /*0bb0*/  IMAD.WIDE.U32 R14, R15, 0x4, R12.reuse ;  /* 0x000000040f0e7825 */ /* 0x100fe400078e000c */
[----:B------:R-:W4:Y:S01]  /*0bc0*/  LDG.E R22, desc[UR4][R22.64] ;  /* 0x0000000416167981 */ /* 0x000f22000c1e1900 */
[----:B------:R-:W-:Y:S01]  /*0bd0*/  IADD3 R9, PT, PT, R7, 0x2, RZ ;  /* 0x0000000207097810 */ /* 0x000fe20007ffe0ff */
[--C-:B------:R-:W-:Y:S01]  /*0be0*/  IMAD.WIDE.U32 R16, R17, 0x4, R12.reuse ;  /* 0x0000000411107825 */ /* 0x100fe200078e000c */
[----:B------:R-:W-:Y:S01]  /*0bf0*/  IADD3 R19, PT, PT, R7, 0x1, RZ ;  /* 0x0000000107137810 */ /* 0x000fe20007ffe0ff */
[----:B------:R1:W4:Y:S04]  /*0c00*/  LDG.E R21, desc[UR4][R14.64] ;  /* 0x000000040e157981 */ /* 0x000328000c1e1900 */
[----:B------:R-:W4:Y:S01]  /*0c10*/  LDG.E R20, desc[UR4][R16.64] ;  /* 0x0000000410147981 */ /* 0x000f22000c1e1900 */
[----:B0-----:R-:W-:-:S04]  /*0c20*/  IMAD.WIDE.U32 R10, R19, 0x4, R12 ;  /* 0x00000004130a7825 */ /* 0x001fc800078e000c */
[----:B-1----:R-:W-:Y:S01]  /*0c30*/  IMAD.WIDE.U32 R14, R9, 0x4, R12 ;  /* 0x00000004090e7825 */ /* 0x002fe200078e000c */
[----:B------:R0:W4:Y:S01]  /*0c40*/  LDG.E R18, desc[UR4][R10.64] ;  /* 0x000000040a127981 */ /* 0x000122000c1e1900 */
[----:B------:R-:W-:-:S03]  /*0c50*/  IADD3 R29, PT, PT, R7, -0x1, RZ ;  /* 0xffffffff071d7810 */ /* 0x000fc60007ffe0ff */
[----:B------:R1:W4:Y:S01]  /*0c60*/  LDG.E R19, desc[UR4][R14.64] ;  /* 0x000000040e137981 */ /* 0x000322000c1e1900 */
[C---:B------:R-:W-:Y:S01]  /*0c70*/  IADD3 R9, PT, PT, R7.reuse, -0x2, RZ ;  /* 0xfffffffe07097810 */ /* 0x040fe20007ffe0ff */
[----:B0-----:R-:W-:-:S04]  /*0c80*/  IMAD.WIDE.U32 R10, R7, 0x4, R12 ;  /* 0x00000004070a7825 */ /* 0x001fc800078e000c */
[--C-:B------:R-:W-:Y:S02]  /*0c90*/  IMAD.WIDE.U32 R28, R29, 0x4, R12.reuse ;  /* 0x000000041d1c7825 */ /* 0x100fe400078e000c */
[----:B------:R-:W4:Y:S01]  /*0ca0*/  LDG.E R11, desc[UR4][R10.64] ;  /* 0x000000040a0b7981 */ /* 0x000f22000c1e1900 */
[C---:B------:R-:W-:Y:S01]  /*0cb0*/  IADD3 R27, PT, PT, R7.reuse, -0x4, RZ ;  /* 0xfffffffc071b7810 */ /* 0x040fe20007ffe0ff */
[----:B------:R-:W-:Y:S02]  /*0cc0*/  VIADD R23, R7, 0xfffffffd ;  /* 0xfffffffd07177836 */ /* 0x000fe40000000000 */
[--C-:B------:R-:W-:Y:S01]  /*0cd0*/  IMAD.WIDE.U32 R16, R9, 0x4, R12.reuse ;  /* 0x0000000409107825 */ /* 0x100fe200078e000c */
[----:B------:R-:W4:Y:S03]  /*0ce0*/  LDG.E R10, desc[UR4][R28.64] ;  /* 0x000000041c0a7981 */ /* 0x000f26000c1e1900 */
[--C-:B-1----:R-:W-:Y:S01]  /*0cf0*/  IMAD.WIDE.U32 R14, R23, 0x4, R12.reuse ;  /* 0x00000004170e7825 */ /* 0x102fe200078e000c */
[----:B------:R0:W4:Y:S04]  /*0d00*/  LDG.E R9, desc[UR4][R16.64] ;  /* 0x0000000410097981 */ /* 0x000128000c1e1900 */
[----:B------:R1:W4:Y:S01]  /*0d10*/  LDG.E R23, desc[UR4][R14.64] ;  /* 0x000000040e177981 */ /* 0x000322000c1e1900 */
[----:B0-----:R-:W-:Y:S01]  /*0d20*/  IMAD.WIDE.U32 R16, R27, 0x4, R12 ;  /* 0x000000041b107825 */ /* 0x001fe200078e000c */
[----:B------:R-:W-:-:S02]  /*0d30*/  IADD3 R27, PT, PT, R7, -0x5, RZ ;  /* 0xfffffffb071b7810 */ /* 0x000fc40007ffe0ff */
[----:B------:R-:W-:Y:S02]  /*0d40*/  IADD3 R29, PT, PT, R7, -0x6, RZ ;  /* 0xfffffffa071d7810 */ /* 0x000fe40007ffe0ff */
[----:B------:R0:W4:Y:S01]  /*0d50*/  LDG.E R24, desc[UR4][R16.64] ;  /* 0x0000000410187981 */ /* 0x000122000c1e1900 */
[----:B-1----:R-:W-:Y:S01]  /*0d60*/  IMAD.WIDE.U32 R14, R27, 0x4, R12 ;  /* 0x000000041b0e7825 */ /* 0x002fe200078e000c */
[----:B------:R-:W-:-:S04]  /*0d70*/  IADD3 R28, PT, PT, R7, -0x8, RZ ;  /* 0xfffffff8071c7810 */ /* 0x000fc80007ffe0ff */
[----:B------:R1:W4:Y:S01]  /*0d80*/  LDG.E R27, desc[UR4][R14.64] ;  /* 0x000000040e1b7981 */ /* 0x000322000c1e1900 */
[----:B0-----:R-:W-:-:S05]  /*0d90*/  IMAD.WIDE.U32 R16, R29, 0x4, R12 ;  /* 0x000000041d107825 */ /* 0x001fca00078e000c */
[----:B------:R-:W4:Y:S01]  /*0da0*/  LDG.E R29, desc[UR4][R16.64] ;  /* 0x00000004101d7981 */ /* 0x000f22000c1e1900 */
[----:B--2--5:R-:W-:Y:S01]  /*0db0*/  FFMA R25, R2, R25, R26 ;  /* 0x0000001902197223 */ /* 0x024fe2000000001a */
[----:B------:R-:W-:-:S05]  /*0dc0*/  IADD3 R26, PT, PT, R7, -0x7, RZ ;  /* 0xfffffff9071a7810 */ /* 0x000fca0007ffe0ff */
[----:B-1----:R-:W-:-:S05]  /*0dd0*/  IMAD.WIDE.U32 R14, R26, 0x4, R12 ;  /* 0x000000041a0e7825 */ /* 0x002fca00078e000c */
[----:B------:R0:W2:Y:S02]  /*0de0*/  LDG.E R26, desc[UR4][R14.64] ;  /* 0x000000040e1a7981 */ /* 0x0000a4000c1e1900 */
[----:B0-----:R-:W-:-:S05]  /*0df0*/  IMAD.WIDE.U32 R14, R28, 0x4, R12 ;  /* 0x000000041c0e7825 */ /* 0x001fca00078e000c */
[----:B------:R-:W2:Y:S01]  /*0e00*/  LDG.E R28, desc[UR4][R14.64] ;  /* 0x000000040e1c7981 */ /* 0x000ea2000c1e1900 */
[----:B---3--:R-:W-:-:S04]  /*0e10*/  FFMA R25, R2, R25, R6 ;  /* 0x0000001902197223 */ /* 0x008fc80000000006 */
[----:B----4-:R-:W-:-:S04]  /*0e20*/  FFMA R22, R2, R25, R22 ;  /* 0x0000001902167223 */ /* 0x010fc80000000016 */
[----:B------:R-:W-:-:S04]  /*0e30*/  FFMA R21, R2, R22, R21 ;  /* 0x0000001602157223 */ /* 0x000fc80000000015 */
[----:B------:R-:W-:-:S04]  /*0e40*/  FFMA R20, R2, R21, R20 ;  /* 0x0000001502147223 */ /* 0x000fc80000000014 */
[----:B------:R-:W-:-:S04]  /*0e50*/  FFMA R19, R2, R20, R19 ;  /* 0x0000001402137223 */ /* 0x000fc80000000013 */
[----:B------:R-:W-:-:S04]  /*0e60*/  FFMA R18, R2, R19, R18 ;  /* 0x0000001302127223 */ /* 0x000fc80000000012 */
[----:B------:R-:W-:-:S04]  /*0e70*/  FFMA R11, R2, R18, R11 ;  /* 0x00000012020b7223 */ /* 0x000fc8000000000b */
[----:B------:R-:W-:-:S04]  /*0e80*/  FFMA R10, R2, R11, R10 ;  /* 0x0000000b020a7223 */ /* 0x000fc8000000000a */
[----:B------:R-:W-:Y:S01]  /*0e90*/  FFMA R10, R2, R10, R9 ;  /* 0x0000000a020a7223 */ /* 0x000fe20000000009 */
[----:B------:R-:W-:-:S03]  /*0ea0*/  IADD3 R8, PT, PT, R8, 0x10, RZ ;  /* 0x0000001008087810 */ /* 0x000fc60007ffe0ff */
[----:B------:R-:W-:Y:S01]  /*0eb0*/  FFMA R23, R2, R10, R23 ;  /* 0x0000000a02177223 */ /* 0x000fe20000000017 */
[----:B------:R-:W-:-:S03]  /*0ec0*/  ISETP.NE.AND P0, PT, R8, RZ, PT ;  /* 0x000000ff0800720c */ /* 0x000fc60003f05270 */
[----:B------:R-:W-:-:S04]  /*0ed0*/  FFMA R24, R2, R23, R24 ;  /* 0x0000001702187223 */ /* 0x000fc80000000018 */
[----:B------:R-:W-:Y:S01]  /*0ee0*/  FFMA R24, R2, R24, R27 ;  /* 0x0000001802187223 */ /* 0x000fe2000000001b */
[----:B------:R-:W-:-:S03]  /*0ef0*/  VIADD R7, R7, 0xfffffff0 ;  /* 0xfffffff007077836 */ /* 0x000fc60000000000 */
[----:B------:R-:W-:-:S04]  /*0f00*/  FFMA R29, R2, R24, R29 ;  /* 0x00000018021d7223 */ /* 0x000fc8000000001d */
[----:B--2---:R-:W-:-:S04]  /*0f10*/  FFMA R29, R2, R29, R26 ;  /* 0x0000001d021d7223 */ /* 0x004fc8000000001a */
[----:B------:R-:W-:Y:S01]  /*0f20*/  FFMA R25, R2, R29, R28 ;  /* 0x0000001d02197223 */ /* 0x000fe2000000001c */
[----:B------:R-:W-:Y:S06]  /*0f30*/  @P0 BRA `(.L_x_8) ;  /* 0xfffffff800f40947 */ /* 0x000fec000383ffff */
[----:B------:R-:W-:-:S07]  /*0f40*/  IADD3 R15, PT, PT, R7, 0x8, RZ ;  /* 0x00000008070f7810 */ /* 0x000fce0007ffe0ff */
.L_x_7:
        /* <DEDUP_REMOVED lines=17> */
[----:B------:R2:W4:Y:S02]  /*1060*/  LDG.E R17, desc[UR4][R16.64] ;  /* 0x0000000410117981 */ /* 0x000524000c1e1900 */
        /* <DEDUP_REMOVED lines=20> */
.L_x_9:
        /* <DEDUP_REMOVED lines=21> */
.L_x_10:
[----:B------:R-:W-:Y:S05]  /*1300*/  @!P1 BRA `(.L_x_6) ;  /* 0x0000000000209947 */ /* 0x000fea0003800000 */
[----:B------:R-:W-:-:S07]  /*1310*/  IMAD.MOV R16, RZ, RZ, -R16 ;  /* 0x000000ffff107224 */ /* 0x000fce00078e0a10 */
.L_x_11:
[----:B0-----:R-:W-:-:S05]  /*1320*/  IADD3 R15, PT, PT, R15, -0x1, RZ ;  /* 0xffffffff0f0f7810 */ /* 0x001fca0007ffe0ff */
[----:B------:R-:W-:-:S06]  /*1330*/  IMAD.WIDE.U32 R4, R15, 0x4, R12 ;  /* 0x000000040f047825 */ /* 0x000fcc00078e000c */
[----:B------:R-:W2:Y:S01]  /*1340*/  LDG.E R5, desc[UR4][R4.64] ;  /* 0x0000000404057981 */ /* 0x000ea2000c1e1900 */
[----:B------:R-:W-:-:S04]  /*1350*/  IADD3 R16, PT, PT, R16, 0x1, RZ ;  /* 0x0000000110107810 */ /* 0x000fc80007ffe0ff */
[----:B------:R-:W-:Y:S01]  /*1360*/  ISETP.NE.AND P0, PT, R16, RZ, PT ;  /* 0x000000ff1000720c */ /* 0x000fe20003f05270 */
[----:B--2--5:R-:W-:-:S12]  /*1370*/  FFMA R25, R2, R25, R5 ;  /* 0x0000001902197223 */ /* 0x024fd80000000005 */
[----:B------:R-:W-:Y:S05]  /*1380*/  @P0 BRA `(.L_x_11) ;  /* 0xfffffffc00e40947 */ /* 0x000fea000383ffff */
.L_x_6:
[C---:B-----5:R-:W-:Y:S01]  /*1390*/  FSETP.NEU.AND P0, PT, R25.reuse, RZ, PT ;  /* 0x000000ff1900720b */ /* 0x060fe20003f0d000 */
[----:B------:R-:W-:Y:S03]  /*13a0*/  BSSY.RECONVERGENT B0, `(.L_x_12) ;  /* 0x000000d000007945 */ /* 0x000fe60003800200 */
[----:B------:R-:W-:-:S04]  /*13b0*/  FSEL R6, R25, 9.9999999392252902908e-09, P0 ;  /* 0x322bcc7719067808 */ /* 0x000fc80000000000 */
[----:B------:R-:W1:Y:S08]  /*13c0*/  MUFU.RCP R2, R6 ;  /* 0x0000000600027308 */ /* 0x000e700000001000 */
[----:B------:R-:W2:Y:S01]  /*13d0*/  FCHK P0, R3, R6 ;  /* 0x0000000603007302 */ /* 0x000ea20000000000 */
[----:B-1----:R-:W-:-:S04]  /*13e0*/  FFMA R5, -R6, R2, 1 ;  /* 0x3f80000006057423 */ /* 0x002fc80000000102 */
[----:B------:R-:W-:-:S04]  /*13f0*/  FFMA R2, R2, R5, R2 ;  /* 0x0000000502027223 */ /* 0x000fc80000000002 */
[----:B------:R-:W-:-:S04]  /*1400*/  FFMA R4, R2, R3, RZ ;  /* 0x0000000302047223 */ /* 0x000fc800000000ff */
[----:B------:R-:W-:-:S04]  /*1410*/  FFMA R5, -R6, R4, R3 ;  /* 0x0000000406057223 */ /* 0x000fc80000000103 */
[----:B------:R-:W-:Y:S01]  /*1420*/  FFMA R5, R2, R5, R4 ;  /* 0x0000000502057223 */ /* 0x000fe20000000004 */
[----:B--2---:R-:W-:Y:S06]  /*1430*/  @!P0 BRA `(.L_x_13) ;  /* 0x00000000000c8947 */ /* 0x004fec0003800000 */
[----:B------:R-:W-:-:S07]  /*1440*/  MOV R4, 0x1460 ;  /* 0x0000146000047802 */ /* 0x000fce0000000f00 */
[----:B0-----:R-:W-:Y:S05]  /*1450*/  CALL.REL.NOINC `($__internal_0_$__cuda_sm3x_div_rn_noftz_f32_slowpath) ;  /* 0x0000000000187944 */ /* 0x001fea0003c00000 */
[----:B------:R-:W-:-:S07]  /*1460*/  MOV R5, R2 ;  /* 0x0000000200057202 */ /* 0x000fce0000000f00 */
.L_x_13:
[----:B------:R-:W-:Y:S05]  /*1470*/  BSYNC.RECONVERGENT B0 ;  /* 0x0000000000007941 */ /* 0x000fea0003800200 */
.L_x_12:
[----:B------:R-:W1:Y:S02]  /*1480*/  LDC.64 R2, c[0x0][0x398] ;  /* 0x0000e600ff027b82 */ /* 0x000e640000000a00 */
[----:B-1----:R-:W-:-:S05]  /*1490*/  IMAD.WIDE R2, R0, 0x4, R2 ;  /* 0x0000000400027825 */ /* 0x002fca00078e0202 */
[----:B------:R-:W-:Y:S01]  /*14a0*/  STG.E desc[UR4][R2.64], R5 ;  /* 0x0000000502007986 */ /* 0x000fe2000c101904 */
[----:B------:R-:W-:Y:S05]  /*14b0*/  EXIT ;  /* 0x000000000000794d */ /* 0x000fea0003800000 */
        .weak           $__internal_0_$__cuda_sm3x_div_rn_noftz_f32_slowpath
        .type           $__internal_0_$__cuda_sm3x_div_rn_noftz_f32_slowpath,@function
        .size           $__internal_0_$__cuda_sm3x_div_rn_noftz_f32_slowpath,(.L_x_26 - $__internal_0_$__cuda_sm3x_div_rn_noftz_f32_slowpath)
$__internal_0_$__cuda_sm3x_div_rn_noftz_f32_slowpath:
[----:B------:R-:W-:Y:S01]  /*14c0*/  SHF.R.U32.HI R5, RZ, 0x17, R6 ;  /* 0x00000017ff057819 */ /* 0x000fe20000011606 */
[----:B------:R-:W-:Y:S01]  /*14d0*/  BSSY.RECONVERGENT B1, `(.L_x_14) ;  /* 0x0000063000017945 */ /* 0x000fe20003800200 */
[----:B------:R-:W-:Y:S02]  /*14e0*/  SHF.R.U32.HI R2, RZ, 0x17, R3 ;  /* 0x00000017ff027819 */ /* 0x000fe40000011603 */
[----:B------:R-:W-:Y:S02]  /*14f0*/  LOP3.LUT R13, R5, 0xff, RZ, 0xc0, !PT ;  /* 0x000000ff050d7812 */ /* 0x000fe400078ec0ff */
[----:B------:R-:W-:Y:S02]  /*1500*/  LOP3.LUT R10, R2, 0xff, RZ, 0xc0, !PT ;  /* 0x000000ff020a7812 */ /* 0x000fe400078ec0ff */
[----:B------:R-:W-:Y:S02]  /*1510*/  IADD3 R8, PT, PT, R13, -0x1, RZ ;  /* 0xffffffff0d087810 */ /* 0x000fe40007ffe0ff */
[----:B------:R-:W-:-:S02]  /*1520*/  IADD3 R7, PT, PT, R10, -0x1, RZ ;  /* 0xffffffff0a077810 */ /* 0x000fc40007ffe0ff */
[----:B------:R-:W-:-:S04]  /*1530*/  ISETP.GT.U32.AND P0, PT, R8, 0xfd, PT ;  /* 0x000000fd0800780c */ /* 0x000fc80003f04070 */
[----:B------:R-:W-:-:S13]  /*1540*/  ISETP.GT.U32.OR P0, PT, R7, 0xfd, P0 ;  /* 0x000000fd0700780c */ /* 0x000fda0000704470 */
[----:B------:R-:W-:Y:S01]  /*1550*/  @!P0 MOV R5, RZ ;  /* 0x000000ff00058202 */ /* 0x000fe20000000f00 */
[----:B------:R-:W-:Y:S06]  /*1560*/  @!P0 BRA `(.L_x_15) ;  /* 0x0000000000608947 */ /* 0x000fec0003800000 */
[----:B------:R-:W-:Y:S01]  /*1570*/  FSETP.GTU.FTZ.AND P0, PT, |R3|, +INF , PT ;  /* 0x7f8000000300780b */ /* 0x000fe20003f1c200 */
[----:B------:R-:W-:Y:S01]  /*1580*/  IMAD.MOV.U32 R2, RZ, RZ, R6 ;  /* 0x000000ffff027224 */ /* 0x000fe200078e0006 */
[----:B------:R-:W-:-:S04]  /*1590*/  FSETP.GTU.FTZ.AND P1, PT, |R6|, +INF , PT ;  /* 0x7f8000000600780b */ /* 0x000fc80003f3c200 */
[----:B------:R-:W-:-:S13]  /*15a0*/  PLOP3.LUT P0, PT, P0, P1, PT, 0xf8, 0x8f ;  /* 0x00000000008f781c */ /* 0x000fda0000703f70 */
[----:B------:R-:W-:Y:S05]  /*15b0*/  @P0 BRA `(.L_x_16) ;  /* 0x00000004004c0947 */ /* 0x000fea0003800000 */
[----:B------:R-:W-:-:S13]  /*15c0*/  LOP3.LUT P0, RZ, R6, 0x7fffffff, R3, 0xc8, !PT ;  /* 0x7fffffff06ff7812 */ /* 0x000fda000780c803 */
[----:B------:R-:W-:Y:S05]  /*15d0*/  @!P0 BRA `(.L_x_17) ;  /* 0x00000004003c8947 */ /* 0x000fea0003800000 */
[C---:B------:R-:W-:Y:S02]  /*15e0*/  FSETP.NEU.FTZ.AND P2, PT, |R3|.reuse, +INF , PT ;  /* 0x7f8000000300780b */ /* 0x040fe40003f5d200 */
[----:B------:R-:W-:Y:S02]  /*15f0*/  FSETP.NEU.FTZ.AND P1, PT, |R2|, +INF , PT ;  /* 0x7f8000000200780b */ /* 0x000fe40003f3d200 */
[----:B------:R-:W-:-:S11]  /*1600*/  FSETP.NEU.FTZ.AND P0, PT, |R3|, +INF , PT ;  /* 0x7f8000000300780b */ /* 0x000fd60003f1d200 */
[----:B------:R-:W-:Y:S05]  /*1610*/  @!P1 BRA !P2, `(.L_x_17) ;  /* 0x00000004002c9947 */ /* 0x000fea0005000000 */
[----:B------:R-:W-:-:S04]  /*1620*/  LOP3.LUT P2, RZ, R3, 0x7fffffff, RZ, 0xc0, !PT ;  /* 0x7fffffff03ff7812 */ /* 0x000fc8000784c0ff */
[----:B------:R-:W-:-:S13]  /*1630*/  PLOP3.LUT P1, PT, P1, P2, PT, 0x2f, 0xf2 ;  /* 0x0000000000f2781c */ /* 0x000fda0000f24577 */
[----:B------:R-:W-:Y:S05]  /*1640*/  @P1 BRA `(.L_x_18) ;  /* 0x0000000400181947 */ /* 0x000fea0003800000 */
[----:B------:R-:W-:-:S04]  /*1650*/  LOP3.LUT P1, RZ, R6, 0x7fffffff, RZ, 0xc0, !PT ;  /* 0x7fffffff06ff7812 */ /* 0x000fc8000782c0ff */
[----:B------:R-:W-:-:S13]  /*1660*/  PLOP3.LUT P0, PT, P0, P1, PT, 0x2f, 0xf2 ;  /* 0x0000000000f2781c */ /* 0x000fda0000702577 */
[----:B------:R-:W-:Y:S05]  /*1670*/  @P0 BRA `(.L_x_19) ;  /* 0x0000000400000947 */ /* 0x000fea0003800000 */
[----:B------:R-:W-:Y:S02]  /*1680*/  ISETP.GE.AND P0, PT, R7, RZ, PT ;  /* 0x000000ff0700720c */ /* 0x000fe40003f06270 */
[----:B------:R-:W-:-:S11]  /*1690*/  ISETP.GE.AND P1, PT, R8, RZ, PT ;  /* 0x000000ff0800720c */ /* 0x000fd60003f26270 */
[----:B------:R-:W-:Y:S01]  /*16a0*/  @P0 MOV R5, RZ ;  /* 0x000000ff00050202 */ /* 0x000fe20000000f00 */
[----:B------:R-:W-:Y:S01]  /*16b0*/  @!P0 FFMA R3, R3, 1.84467440737095516160e+19, RZ ;  /* 0x5f80000003038823 */ /* 0x000fe200000000ff */
[----:B------:R-:W-:Y:S01]  /*16c0*/  @!P0 MOV R5, 0xffffffc0 ;  /* 0xffffffc000058802 */ /* 0x000fe20000000f00 */
[----:B------:R-:W-:-:S03]  /*16d0*/  @!P1 FFMA R6, R2, 1.84467440737095516160e+19, RZ ;  /* 0x5f80000002069823 */ /* 0x000fc600000000ff */
[----:B------:R-:W-:-:S07]  /*16e0*/  @!P1 IADD3 R5, PT, PT, R5, 0x40, RZ ;  /* 0x0000004005059810 */ /* 0x000fce0007ffe0ff */
.L_x_15:
[----:B------:R-:W-:Y:S01]  /*16f0*/  LEA R7, R13, 0xc0800000, 0x17 ;  /* 0xc08000000d077811 */ /* 0x000fe200078eb8ff */
[----:B------:R-:W-:Y:S03]  /*1700*/  BSSY.RECONVERGENT B2, `(.L_x_20) ;  /* 0x0000036000027945 */ /* 0x000fe60003800200 */
[----:B------:R-:W-:Y:S02]  /*1710*/  IADD3 R7, PT, PT, -R7, R6, RZ ;  /* 0x0000000607077210 */ /* 0x000fe40007ffe1ff */
[----:B------:R-:W-:Y:S02]  /*1720*/  IADD3 R6, PT, PT, R10, -0x7f, RZ ;  /* 0xffffff810a067810 */ /* 0x000fe40007ffe0ff */
[----:B------:R-:W0:Y:S01]  /*1730*/  MUFU.RCP R8, R7 ;  /* 0x0000000700087308 */ /* 0x000e220000001000 */
[----:B------:R-:W-:Y:S02]  /*1740*/  FADD.FTZ R9, -R7, -RZ ;  /* 0x800000ff07097221 */ /* 0x000fe40000010100 */
[C---:B------:R-:W-:Y:S01]  /*1750*/  IMAD R2, R6.reuse, -0x800000, R3 ;  /* 0xff80000006027824 */ /* 0x040fe200078e0203 */
[----:B------:R-:W-:-:S04]  /*1760*/  IADD3 R6, PT, PT, R6, 0x7f, -R13 ;  /* 0x0000007f06067810 */ /* 0x000fc80007ffe80d */
[----:B------:R-:W-:Y:S01]  /*1770*/  IADD3 R6, PT, PT, R6, R5, RZ ;  /* 0x0000000506067210 */ /* 0x000fe20007ffe0ff */
[----:B0-----:R-:W-:-:S04]  /*1780*/  FFMA R11, R8, R9, 1 ;  /* 0x3f800000080b7423 */ /* 0x001fc80000000009 */
[----:B------:R-:W-:-:S04]  /*1790*/  FFMA R10, R8, R11, R8 ;  /* 0x0000000b080a7223 */ /* 0x000fc80000000008 */
[----:B------:R-:W-:-:S04]  /*17a0*/  FFMA R3, R2, R10, RZ ;  /* 0x0000000a02037223 */ /* 0x000fc800000000ff */
[----:B------:R-:W-:-:S04]  /*17b0*/  FFMA R8, R9, R3, R2 ;  /* 0x0000000309087223 */ /* 0x000fc80000000002 */
[----:B------:R-:W-:-:S04]  /*17c0*/  FFMA R11, R10, R8, R3 ;  /* 0x000000080a0b7223 */ /* 0x000fc80000000003 */
[----:B------:R-:W-:-:S04]  /*17d0*/  FFMA R8, R9, R11, R2 ;  /* 0x0000000b09087223 */ /* 0x000fc80000000002 */
[----:B------:R-:W-:-:S05]  /*17e0*/  FFMA R2, R10, R8, R11 ;  /* 0x000000080a027223 */ /* 0x000fca000000000b */
[----:B------:R-:W-:-:S04]  /*17f0*/  SHF.R.U32.HI R3, RZ, 0x17, R2 ;  /* 0x00000017ff037819 */ /* 0x000fc80000011602 */
[----:B------:R-:W-:-:S05]  /*1800*/  LOP3.LUT R3, R3, 0xff, RZ, 0xc0, !PT ;  /* 0x000000ff03037812 */ /* 0x000fca00078ec0ff */
[----:B------:R-:W-:-:S05]  /*1810*/  IMAD.IADD R7, R3, 0x1, R6 ;  /* 0x0000000103077824 */ /* 0x000fca00078e0206 */
[----:B------:R-:W-:-:S04]  /*1820*/  IADD3 R3, PT, PT, R7, -0x1, RZ ;  /* 0xffffffff07037810 */ /* 0x000fc80007ffe0ff */
[----:B------:R-:W-:-:S13]  /*1830*/  ISETP.GE.U32.AND P0, PT, R3, 0xfe, PT ;  /* 0x000000fe0300780c */ /* 0x000fda0003f06070 */
[----:B------:R-:W-:Y:S05]  /*1840*/  @!P0 BRA `(.L_x_21) ;  /* 0x0000000000808947 */ /* 0x000fea0003800000 */
[----:B------:R-:W-:-:S13]  /*1850*/  ISETP.GT.AND P0, PT, R7, 0xfe, PT ;  /* 0x000000fe0700780c */ /* 0x000fda0003f04270 */
[----:B------:R-:W-:Y:S05]  /*1860*/  @P0 BRA `(.L_x_22) ;  /* 0x00000000006c0947 */ /* 0x000fea0003800000 */
[----:B------:R-:W-:-:S13]  /*1870*/  ISETP.GE.AND P0, PT, R7, 0x1, PT ;  /* 0x000000010700780c */ /* 0x000fda0003f06270 */
[----:B------:R-:W-:Y:S05]  /*1880*/  @P0 BRA `(.L_x_23) ;  /* 0x0000000000740947 */ /* 0x000fea0003800000 */
[----:B------:R-:W-:Y:S02]  /*1890*/  ISETP.GE.AND P0, PT, R7, -0x18, PT ;  /* 0xffffffe80700780c */ /* 0x000fe40003f06270 */
[----:B------:R-:W-:-:S11]  /*18a0*/  LOP3.LUT R2, R2, 0x80000000, RZ, 0xc0, !PT ;  /* 0x8000000002027812 */ /* 0x000fd600078ec0ff */
[----:B------:R-:W-:Y:S05]  /*18b0*/  @!P0 BRA `(.L_x_23) ;  /* 0x0000000000688947 */ /* 0x000fea0003800000 */
[CCC-:B------:R-:W-:Y:S01]  /*18c0*/  FFMA.RZ R3, R10.reuse, R8.reuse, R11.reuse ;  /* 0x000000080a037223 */ /* 0x1c0fe2000000c00b */
[CCC-:B------:R-:W-:Y:S01]  /*18d0*/  FFMA.RM R6, R10.reuse, R8.reuse, R11.reuse ;  /* 0x000000080a067223 */ /* 0x1c0fe2000000400b */
[C---:B------:R-:W-:Y:S02]  /*18e0*/  ISETP.NE.AND P2, PT, R7.reuse, RZ, PT ;  /* 0x000000ff0700720c */ /* 0x040fe40003f45270 */
[----:B------:R-:W-:Y:S02]  /*18f0*/  ISETP.NE.AND P1, PT, R7, RZ, PT ;  /* 0x000000ff0700720c */ /* 0x000fe40003f25270 */
[----:B------:R-:W-:Y:S01]  /*1900*/  LOP3.LUT R5, R3, 0x7fffff, RZ, 0xc0, !PT ;  /* 0x007fffff03057812 */ /* 0x000fe200078ec0ff */
[----:B------:R-:W-:Y:S01]  /*1910*/  FFMA.RP R3, R10, R8, R11 ;  /* 0x000000080a037223 */ /* 0x000fe2000000800b */
[----:B------:R-:W-:Y:S02]  /*1920*/  IADD3 R8, PT, PT, R7, 0x20, RZ ;  /* 0x0000002007087810 */ /* 0x000fe40007ffe0ff */
[----:B------:R-:W-:-:S02]  /*1930*/  LOP3.LUT R5, R5, 0x800000, RZ, 0xfc, !PT ;  /* 0x0080000005057812 */ /* 0x000fc400078efcff */
[----:B------:R-:W-:Y:S02]  /*1940*/  IADD3 R7, PT, PT, -R7, RZ, RZ ;  /* 0x000000ff07077210 */ /* 0x000fe40007ffe1ff */
[----:B------:R-:W-:Y:S02]  /*1950*/  SHF.L.U32 R8, R5, R8, RZ ;  /* 0x0000000805087219 */ /* 0x000fe400000006ff */
[----:B------:R-:W-:Y:S02]  /*1960*/  FSETP.NEU.FTZ.AND P0, PT, R3, R6, PT ;  /* 0x000000060300720b */ /* 0x000fe40003f1d000 */
[----:B------:R-:W-:Y:S02]  /*1970*/  SEL R6, R7, RZ, P2 ;  /* 0x000000ff07067207 */ /* 0x000fe40001000000 */
[----:B------:R-:W-:Y:S02]  /*1980*/  ISETP.NE.AND P1, PT, R8, RZ, P1 ;  /* 0x000000ff0800720c */ /* 0x000fe40000f25270 */
[----:B------:R-:W-:-:S02]  /*1990*/  SHF.R.U32.HI R6, RZ, R6, R5 ;  /* 0x00000006ff067219 */ /* 0x000fc40000011605 */
[----:B------:R-:W-:Y:S02]  /*19a0*/  PLOP3.LUT P0, PT, P0, P1, PT, 0xf8, 0x8f ;  /* 0x00000000008f781c */ /* 0x000fe40000703f70 */
[----:B------:R-:W-:Y:S02]  /*19b0*/  SHF.R.U32.HI R8, RZ, 0x1, R6 ;  /* 0x00000001ff087819 */ /* 0x000fe40000011606 */
[----:B------:R-:W-:-:S04]  /*19c0*/  SEL R3, RZ, 0x1, !P0 ;  /* 0x00000001ff037807 */ /* 0x000fc80004000000 */
[----:B------:R-:W-:-:S04]  /*19d0*/  LOP3.LUT R3, R3, 0x1, R8, 0xf8, !PT ;  /* 0x0000000103037812 */ /* 0x000fc800078ef808 */
[----:B------:R-:W-:-:S04]  /*19e0*/  LOP3.LUT R3, R3, R6, RZ, 0xc0, !PT ;  /* 0x0000000603037212 */ /* 0x000fc800078ec0ff */
[----:B------:R-:W-:-:S04]  /*19f0*/  IADD3 R3, PT, PT, R8, R3, RZ ;  /* 0x0000000308037210 */ /* 0x000fc80007ffe0ff */
[----:B------:R-:W-:Y:S01]  /*1a00*/  LOP3.LUT R2, R3, R2, RZ, 0xfc, !PT ;  /* 0x0000000203027212 */ /* 0x000fe200078efcff */
[----:B------:R-:W-:Y:S06]  /*1a10*/  BRA `(.L_x_23) ;  /* 0x0000000000107947 */ /* 0x000fec0003800000 */
.L_x_22:
[----:B------:R-:W-:-:S04]  /*1a20*/  LOP3.LUT R2, R2, 0x80000000, RZ, 0xc0, !PT ;  /* 0x8000000002027812 */ /* 0x000fc800078ec0ff */
[----:B------:R-:W-:Y:S01]  /*1a30*/  LOP3.LUT R2, R2, 0x7f800000, RZ, 0xfc, !PT ;  /* 0x7f80000002027812 */ /* 0x000fe200078efcff */
[----:B------:R-:W-:Y:S06]  /*1a40*/  BRA `(.L_x_23) ;  /* 0x0000000000047947 */ /* 0x000fec0003800000 */
.L_x_21:
[----:B------:R-:W-:-:S07]  /*1a50*/  LEA R2, R6, R2, 0x17 ;  /* 0x0000000206027211 */ /* 0x000fce00078eb8ff */
.L_x_23:
[----:B------:R-:W-:Y:S05]  /*1a60*/  BSYNC.RECONVERGENT B2 ;  /* 0x0000000000027941 */ /* 0x000fea0003800200 */
.L_x_20:
[----:B------:R-:W-:Y:S05]  /*1a70*/  BRA `(.L_x_24) ;  /* 0x0000000000207947 */ /* 0x000fea0003800000 */
.L_x_19:
[----:B------:R-:W-:-:S04]  /*1a80*/  LOP3.LUT R2, R6, 0x80000000, R3, 0x48, !PT ;  /* 0x8000000006027812 */ /* 0x000fc800078e4803 */
[----:B------:R-:W-:Y:S01]  /*1a90*/  LOP3.LUT R2, R2, 0x7f800000, RZ, 0xfc, !PT ;  /* 0x7f80000002027812 */ /* 0x000fe200078efcff */
[----:B------:R-:W-:Y:S06]  /*1aa0*/  BRA `(.L_x_24) ;  /* 0x0000000000147947 */ /* 0x000fec0003800000 */
.L_x_18:
[----:B------:R-:W-:Y:S01]  /*1ab0*/  LOP3.LUT R2, R6, 0x80000000, R3, 0x48, !PT ;  /* 0x8000000006027812 */ /* 0x000fe200078e4803 */
[----:B------:R-:W-:Y:S06]  /*1ac0*/  BRA `(.L_x_24) ;  /* 0x00000000000c7947 */ /* 0x000fec0003800000 */
.L_x_17:
[----:B------:R-:W0:Y:S01]  /*1ad0*/  MUFU.RSQ R2, -QNAN ;  /* 0xffc0000000027908 */ /* 0x000e220000001400 */
[----:B------:R-:W-:Y:S05]  /*1ae0*/  BRA `(.L_x_24) ;  /* 0x0000000000047947 */ /* 0x000fea0003800000 */
.L_x_16:
[----:B------:R-:W-:-:S07]  /*1af0*/  FADD.FTZ R2, R3, R2 ;  /* 0x0000000203027221 */ /* 0x000fce0000010000 */
.L_x_24:
[----:B------:R-:W-:Y:S05]  /*1b00*/  BSYNC.RECONVERGENT B1 ;  /* 0x0000000000017941 */ /* 0x000fea0003800200 */
.L_x_14:
[----:B------:R-:W-:-:S04]  /*1b10*/  HFMA2 R5, -RZ, RZ, 0, 0 ;  /* 0x00000000ff057431 */ /* 0x000fc800000001ff */
[----:B0-----:R-:W-:Y:S05]  /*1b20*/  RET.REL.NODEC R4 `(_Z24rational_function_kernelPfS_S_S_iiiii) ;  /* 0xffffffe404347950 */ /* 0x001fea0003c3ffff */
.L_x_25:
[----:B------:R-:W-:-:S00]  /*1b30*/  BRA `(.L_x_25) ;  /* 0xfffffffc00fc7947 */ /* 0x000fc0000383ffff */
[----:B------:R-:W-:-:S00]  /*1b40*/  NOP ;  /* 0x0000000000007918 */ /* 0x000fc00000000000 */
        /* <DEDUP_REMOVED lines=11> */
.L_x_26:


//--------------------- .nv.shared.reserved.0     --------------------------
	.section	.nv.shared.reserved.0,"aw",@nobits
	.weak		__nv_reservedSMEM_offset_0_alias
	.size		__nv_reservedSMEM_offset_0_alias, 0, 64
	.other		__nv_reservedSMEM_offset_0_alias,@"STO_CUDA_RESERVED_SHARED STV_DEFAULT"
__nv_reservedSMEM_offset_0_alias:
	.zero		0
	.zero		64


//--------------------- .nv.constant0._Z24rational_function_kernelPfS_S_S_iiiii --------------------------
	.section	.nv.constant0._Z24rational_function_kernelPfS_S_S_iiiii,"a",@progbits
	.sectionflags	@""
	.align	4
.nv.constant0._Z24rational_function_kernelPfS_S_S_iiiii:
	.zero		948


//--------------------- SYMBOLS --------------------------

	.type		.nv.reservedSmem.offset0,@object
	.size		.nv.reservedSmem.offset0,0x4
